	.target	sm_90a

	.elftype	@"ET_EXEC"


//--------------------- .note.nv.tkinfo           --------------------------
	.section	.note.nv.tkinfo,"",@"SHT_NOTE"
	.sectionflags	@"SHF_NOTE_NV_TKINFO"
	.tkinfo
        /*0018*/ 	.word	0x00000002
        /*0030*/ 	.string	""
        /*0030*/ 	.string	"ptxas"
        /*0030*/ 	.string	"Cuda compilation tools, release 13.0, V13.0.88"
        /*0030*/ 	.string	"Build cuda_13.0.r13.0/compiler.36424714_0"
        /*0030*/ 	.string	"-arch sm_90a -m 64 "



//--------------------- .note.nv.cuinfo           --------------------------
	.section	.note.nv.cuinfo,"",@"SHT_NOTE"
	.sectionflags	@"SHF_NOTE_NV_CUINFO"
        /*0018*/ 	.short	0x0002
        /*001a*/ 	.short	0x005a
        /*001c*/ 	.short	0x0082
	.zero		2


//--------------------- .nv.info                  --------------------------
	.section	.nv.info,"",@"SHT_CUDA_INFO"
	.align	4


	//----- nvinfo : EIATTR_REGCOUNT
	.align		4
        /*0000*/ 	.byte	0x04, 0x2f
        /*0002*/ 	.short	(.L_12 - .L_11)
	.align		4
.L_11:
        /*0004*/ 	.word	index@(_ZN7cutlass13device_kernelIN5flash19enable_sm80_to_sm89INS1_16FlashAttnFwdSm80INS1_25CollectiveMainloopFwdSm80ILi4ELi1ELb0EN4cute5tupleIJNS5_1CILi128EEENS7_ILi112EEENS7_ILi64EEEEEELi64ENS_6half_tEfNS_4arch4Sm80ELb1ELb0ELb0ELb1ELb0ELb1ELb1ELb0EEENS1_21CollectiveEpilogueFwdINS6_IJS8_SA_S9_EEENS6_IJNS7_ILi1EEESI_SI_EEESC_SE_Li128ELb1ELb1ELb0ELb0EEENS1_19SingleTileSchedulerILb1ELb0ELb1ELi128EEEEEEEEEvNT_6ParamsE)
        /*0008*/ 	.word	0x00000004


	//----- nvinfo : EIATTR_FRAME_SIZE
	.align		4
.L_12:
        /*000c*/ 	.byte	0x04, 0x11
        /*000e*/ 	.short	(.L_14 - .L_13)
	.align		4
.L_13:
        /*0010*/ 	.word	index@(_ZN7cutlass13device_kernelIN5flash19enable_sm80_to_sm89INS1_16FlashAttnFwdSm80INS1_25CollectiveMainloopFwdSm80ILi4ELi1ELb0EN4cute5tupleIJNS5_1CILi128EEENS7_ILi112EEENS7_ILi64EEEEEELi64ENS_6half_tEfNS_4arch4Sm80ELb1ELb0ELb0ELb1ELb0ELb1ELb1ELb0EEENS1_21CollectiveEpilogueFwdINS6_IJS8_SA_S9_EEENS6_IJNS7_ILi1EEESI_SI_EEESC_SE_Li128ELb1ELb1ELb0ELb0EEENS1_19SingleTileSchedulerILb1ELb0ELb1ELi128EEEEEEEEEvNT_6ParamsE)
        /*0014*/ 	.word	0x00000000


	//----- nvinfo : EIATTR_REGCOUNT
	.align		4
.L_14:
        /*0018*/ 	.byte	0x04, 0x2f
        /*001a*/ 	.short	(.L_16 - .L_15)
	.align		4
.L_15:
        /*001c*/ 	.word	index@(_ZN7cutlass13device_kernelIN5flash19enable_sm80_to_sm89INS1_16FlashAttnFwdSm80INS1_25CollectiveMainloopFwdSm80ILi4ELi1ELb0EN4cute5tupleIJNS5_1CILi128EEENS7_ILi112EEENS7_ILi64EEEEEELi64ENS_6half_tEfNS_4arch4Sm80ELb1ELb0ELb0ELb1ELb0ELb0ELb1ELb0EEENS1_21CollectiveEpilogueFwdINS6_IJS8_SA_S9_EEENS6_IJNS7_ILi1EEESI_SI_EEESC_SE_Li128ELb1ELb1ELb0ELb0EEENS1_19SingleTileSchedulerILb1ELb0ELb1ELi128EEEEEEEEEvNT_6ParamsE)
        /*0020*/ 	.word	0x00000004


	//----- nvinfo : EIATTR_FRAME_SIZE
	.align		4
.L_16:
        /*0024*/ 	.byte	0x04, 0x11
        /*0026*/ 	.short	(.L_18 - .L_17)
	.align		4
.L_17:
        /*0028*/ 	.word	index@(_ZN7cutlass13device_kernelIN5flash19enable_sm80_to_sm89INS1_16FlashAttnFwdSm80INS1_25CollectiveMainloopFwdSm80ILi4ELi1ELb0EN4cute5tupleIJNS5_1CILi128EEENS7_ILi112EEENS7_ILi64EEEEEELi64ENS_6half_tEfNS_4arch4Sm80ELb1ELb0ELb0ELb1ELb0ELb0ELb1ELb0EEENS1_21CollectiveEpilogueFwdINS6_IJS8_SA_S9_EEENS6_IJNS7_ILi1EEESI_SI_EEESC_SE_Li128ELb1ELb1ELb0ELb0EEENS1_19SingleTileSchedulerILb1ELb0ELb1ELi128EEEEEEEEEvNT_6ParamsE)
        /*002c*/ 	.word	0x00000000


	//----- nvinfo : EIATTR_REGCOUNT
	.align		4
.L_18:
        /*0030*/ 	.byte	0x04, 0x2f
        /*0032*/ 	.short	(.L_20 - .L_19)
	.align		4
.L_19:
        /*0034*/ 	.word	index@(_ZN7cutlass13device_kernelIN5flash19enable_sm80_to_sm89INS1_16FlashAttnFwdSm80INS1_25CollectiveMainloopFwdSm80ILi4ELi1ELb0EN4cute5tupleIJNS5_1CILi128EEENS7_ILi112EEENS7_ILi64EEEEEELi64ENS_6half_tEfNS_4arch4Sm80ELb1ELb0ELb0ELb0ELb0ELb0ELb1ELb0EEENS1_21CollectiveEpilogueFwdINS6_IJS8_SA_S9_EEENS6_IJNS7_ILi1EEESI_SI_EEESC_SE_Li128ELb0ELb1ELb0ELb0EEENS1_30DynamicPersistentTileSchedulerILi128ELi128ELb0ELb1ELb0EEEEEEEEEvNT_6ParamsE)
        /*0038*/ 	.word	0x00000004


	//----- nvinfo : EIATTR_FRAME_SIZE
	.align		4
.L_20:
        /*003c*/ 	.byte	0x04, 0x11
        /*003e*/ 	.short	(.L_22 - .L_21)
	.align		4
.L_21:
        /*0040*/ 	.word	index@(_ZN7cutlass13device_kernelIN5flash19enable_sm80_to_sm89INS1_16FlashAttnFwdSm80INS1_25CollectiveMainloopFwdSm80ILi4ELi1ELb0EN4cute5tupleIJNS5_1CILi128EEENS7_ILi112EEENS7_ILi64EEEEEELi64ENS_6half_tEfNS_4arch4Sm80ELb1ELb0ELb0ELb0ELb0ELb0ELb1ELb0EEENS1_21CollectiveEpilogueFwdINS6_IJS8_SA_S9_EEENS6_IJNS7_ILi1EEESI_SI_EEESC_SE_Li128ELb0ELb1ELb0ELb0EEENS1_30DynamicPersistentTileSchedulerILi128ELi128ELb0ELb1ELb0EEEEEEEEEvNT_6ParamsE)
        /*0044*/ 	.word	0x00000000


	//----- nvinfo : EIATTR_REGCOUNT
	.align		4
.L_22:
        /*0048*/ 	.byte	0x04, 0x2f
        /*004a*/ 	.short	(.L_24 - .L_23)
	.align		4
.L_23:
        /*004c*/ 	.word	index@(_ZN7cutlass13device_kernelIN5flash19enable_sm80_to_sm89INS1_16FlashAttnFwdSm80INS1_25CollectiveMainloopFwdSm80ILi4ELi1ELb0EN4cute5tupleIJNS5_1CILi128EEENS7_ILi96EEENS7_ILi64EEEEEELi64ENS_6half_tEfNS_4arch4Sm80ELb0ELb1ELb0ELb1ELb0ELb1ELb1ELb0EEENS1_21CollectiveEpilogueFwdINS6_IJS8_SA_S9_EEENS6_IJNS7_ILi1EEESI_SI_EEESC_SE_Li128ELb1ELb1ELb0ELb0EEENS1_19SingleTileSchedulerILb1ELb0ELb1ELi128EEEEEEEEEvNT_6ParamsE)
        /*0050*/ 	.word	0x00000004


	//----- nvinfo : EIATTR_FRAME_SIZE
	.align		4
.L_24:
        /*0054*/ 	.byte	0x04, 0x11
        /*0056*/ 	.short	(.L_26 - .L_25)
	.align		4
.L_25:
        /*0058*/ 	.word	index@(_ZN7cutlass13device_kernelIN5flash19enable_sm80_to_sm89INS1_16FlashAttnFwdSm80INS1_25CollectiveMainloopFwdSm80ILi4ELi1ELb0EN4cute5tupleIJNS5_1CILi128EEENS7_ILi96EEENS7_ILi64EEEEEELi64ENS_6half_tEfNS_4arch4Sm80ELb0ELb1ELb0ELb1ELb0ELb1ELb1ELb0EEENS1_21CollectiveEpilogueFwdINS6_IJS8_SA_S9_EEENS6_IJNS7_ILi1EEESI_SI_EEESC_SE_Li128ELb1ELb1ELb0ELb0EEENS1_19SingleTileSchedulerILb1ELb0ELb1ELi128EEEEEEEEEvNT_6ParamsE)
        /*005c*/ 	.word	0x00000000


	//----- nvinfo : EIATTR_REGCOUNT
	.align		4
.L_26:
        /*0060*/ 	.byte	0x04, 0x2f
        /*0062*/ 	.short	(.L_28 - .L_27)
	.align		4
.L_27:
        /*0064*/ 	.word	index@(_ZN7cutlass13device_kernelIN5flash19enable_sm80_to_sm89INS1_16FlashAttnFwdSm80INS1_25CollectiveMainloopFwdSm80ILi4ELi1ELb0EN4cute5tupleIJNS5_1CILi128EEENS7_ILi96EEENS7_ILi64EEEEEELi64ENS_6half_tEfNS_4arch4Sm80ELb0ELb1ELb0ELb1ELb0ELb0ELb1ELb0EEENS1_21CollectiveEpilogueFwdINS6_IJS8_SA_S9_EEENS6_IJNS7_ILi1EEESI_SI_EEESC_SE_Li128ELb1ELb1ELb0ELb0EEENS1_19SingleTileSchedulerILb1ELb0ELb1ELi128EEEEEEEEEvNT_6ParamsE)
        /*0068*/ 	.word	0x00000004


	//----- nvinfo : EIATTR_FRAME_SIZE
	.align		4
.L_28:
        /*006c*/ 	.byte	0x04, 0x11
        /*006e*/ 	.short	(.L_30 - .L_29)
	.align		4
.L_29:
        /*0070*/ 	.word	index@(_ZN7cutlass13device_kernelIN5flash19enable_sm80_to_sm89INS1_16FlashAttnFwdSm80INS1_25CollectiveMainloopFwdSm80ILi4ELi1ELb0EN4cute5tupleIJNS5_1CILi128EEENS7_ILi96EEENS7_ILi64EEEEEELi64ENS_6half_tEfNS_4arch4Sm80ELb0ELb1ELb0ELb1ELb0ELb0ELb1ELb0EEENS1_21CollectiveEpilogueFwdINS6_IJS8_SA_S9_EEENS6_IJNS7_ILi1EEESI_SI_EEESC_SE_Li128ELb1ELb1ELb0ELb0EEENS1_19SingleTileSchedulerILb1ELb0ELb1ELi128EEEEEEEEEvNT_6ParamsE)
        /*0074*/ 	.word	0x00000000


	//----- nvinfo : EIATTR_REGCOUNT
	.align		4
.L_30:
        /*0078*/ 	.byte	0x04, 0x2f
        /*007a*/ 	.short	(.L_32 - .L_31)
	.align		4
.L_31:
        /*007c*/ 	.word	index@(_ZN7cutlass13device_kernelIN5flash19enable_sm80_to_sm89INS1_16FlashAttnFwdSm80INS1_25CollectiveMainloopFwdSm80ILi4ELi1ELb0EN4cute5tupleIJNS5_1CILi128EEENS7_ILi96EEENS7_ILi64EEEEEELi64ENS_6half_tEfNS_4arch4Sm80ELb0ELb1ELb0ELb0ELb0ELb0ELb1ELb0EEENS1_21CollectiveEpilogueFwdINS6_IJS8_SA_S9_EEENS6_IJNS7_ILi1EEESI_SI_EEESC_SE_Li128ELb0ELb1ELb0ELb0EEENS1_19SingleTileSchedulerILb0ELb0ELb1ELi128EEEEEEEEEvNT_6ParamsE)
        /*0080*/ 	.word	0x00000004


	//----- nvinfo : EIATTR_FRAME_SIZE
	.align		4
.L_32:
        /*0084*/ 	.byte	0x04, 0x11
        /*0086*/ 	.short	(.L_34 - .L_33)
	.align		4
.L_33:
        /*0088*/ 	.word	index@(_ZN7cutlass13device_kernelIN5flash19enable_sm80_to_sm89INS1_16FlashAttnFwdSm80INS1_25CollectiveMainloopFwdSm80ILi4ELi1ELb0EN4cute5tupleIJNS5_1CILi128EEENS7_ILi96EEENS7_ILi64EEEEEELi64ENS_6half_tEfNS_4arch4Sm80ELb0ELb1ELb0ELb0ELb0ELb0ELb1ELb0EEENS1_21CollectiveEpilogueFwdINS6_IJS8_SA_S9_EEENS6_IJNS7_ILi1EEESI_SI_EEESC_SE_Li128ELb0ELb1ELb0ELb0EEENS1_19SingleTileSchedulerILb0ELb0ELb1ELi128EEEEEEEEEvNT_6ParamsE)
        /*008c*/ 	.word	0x00000000


	//----- nvinfo : EIATTR_REGCOUNT
	.align		4
.L_34:
        /*0090*/ 	.byte	0x04, 0x2f
        /*0092*/ 	.short	(.L_36 - .L_35)
	.align		4
.L_35:
        /*0094*/ 	.word	index@(_ZN7cutlass13device_kernelIN5flash19enable_sm80_to_sm89INS1_16FlashAttnFwdSm80INS1_25CollectiveMainloopFwdSm80ILi4ELi1ELb0EN4cute5tupleIJNS5_1CILi128EEENS7_ILi112EEENS7_ILi64EEEEEELi64ENS_6half_tEfNS_4arch4Sm80ELb0ELb0ELb0ELb1ELb0ELb1ELb1ELb0EEENS1_21CollectiveEpilogueFwdINS6_IJS8_SA_S9_EEENS6_IJNS7_ILi1EEESI_SI_EEESC_SE_Li128ELb1ELb1ELb0ELb0EEENS1_19SingleTileSchedulerILb1ELb0ELb1ELi128EEEEEEEEEvNT_6ParamsE)
        /*0098*/ 	.word	0x00000004


	//----- nvinfo : EIATTR_FRAME_SIZE
	.align		4
.L_36:
        /*009c*/ 	.byte	0x04, 0x11
        /*009e*/ 	.short	(.L_38 - .L_37)
	.align		4
.L_37:
        /*00a0*/ 	.word	index@(_ZN7cutlass13device_kernelIN5flash19enable_sm80_to_sm89INS1_16FlashAttnFwdSm80INS1_25CollectiveMainloopFwdSm80ILi4ELi1ELb0EN4cute5tupleIJNS5_1CILi128EEENS7_ILi112EEENS7_ILi64EEEEEELi64ENS_6half_tEfNS_4arch4Sm80ELb0ELb0ELb0ELb1ELb0ELb1ELb1ELb0EEENS1_21CollectiveEpilogueFwdINS6_IJS8_SA_S9_EEENS6_IJNS7_ILi1EEESI_SI_EEESC_SE_Li128ELb1ELb1ELb0ELb0EEENS1_19SingleTileSchedulerILb1ELb0ELb1ELi128EEEEEEEEEvNT_6ParamsE)
        /*00a4*/ 	.word	0x00000000


	//----- nvinfo : EIATTR_REGCOUNT
	.align		4
.L_38:
        /*00a8*/ 	.byte	0x04, 0x2f
        /*00aa*/ 	.short	(.L_40 - .L_39)
	.align		4
.L_39:
        /*00ac*/ 	.word	index@(_ZN7cutlass13device_kernelIN5flash19enable_sm80_to_sm89INS1_16FlashAttnFwdSm80INS1_25CollectiveMainloopFwdSm80ILi4ELi1ELb0EN4cute5tupleIJNS5_1CILi128EEENS7_ILi112EEENS7_ILi64EEEEEELi64ENS_6half_tEfNS_4arch4Sm80ELb0ELb0ELb0ELb1ELb0ELb0ELb1ELb0EEENS1_21CollectiveEpilogueFwdINS6_IJS8_SA_S9_EEENS6_IJNS7_ILi1EEESI_SI_EEESC_SE_Li128ELb1ELb1ELb0ELb0EEENS1_19SingleTileSchedulerILb1ELb0ELb1ELi128EEEEEEEEEvNT_6ParamsE)
        /*00b0*/ 	.word	0x00000004


	//----- nvinfo : EIATTR_FRAME_SIZE
	.align		4
.L_40:
        /*00b4*/ 	.byte	0x04, 0x11
        /*00b6*/ 	.short	(.L_42 - .L_41)
	.align		4
.L_41:
        /*00b8*/ 	.word	index@(_ZN7cutlass13device_kernelIN5flash19enable_sm80_to_sm89INS1_16FlashAttnFwdSm80INS1_25CollectiveMainloopFwdSm80ILi4ELi1ELb0EN4cute5tupleIJNS5_1CILi128EEENS7_ILi112EEENS7_ILi64EEEEEELi64ENS_6half_tEfNS_4arch4Sm80ELb0ELb0ELb0ELb1ELb0ELb0ELb1ELb0EEENS1_21CollectiveEpilogueFwdINS6_IJS8_SA_S9_EEENS6_IJNS7_ILi1EEESI_SI_EEESC_SE_Li128ELb1ELb1ELb0ELb0EEENS1_19SingleTileSchedulerILb1ELb0ELb1ELi128EEEEEEEEEvNT_6ParamsE)
        /*00bc*/ 	.word	0x00000000


	//----- nvinfo : EIATTR_REGCOUNT
	.align		4
.L_42:
        /*00c0*/ 	.byte	0x04, 0x2f
        /*00c2*/ 	.short	(.L_44 - .L_43)
	.align		4
.L_43:
        /*00c4*/ 	.word	index@(_ZN7cutlass13device_kernelIN5flash19enable_sm80_to_sm89INS1_16FlashAttnFwdSm80INS1_25CollectiveMainloopFwdSm80ILi4ELi1ELb0EN4cute5tupleIJNS5_1CILi128EEENS7_ILi112EEENS7_ILi64EEEEEELi64ENS_6half_tEfNS_4arch4Sm80ELb0ELb0ELb0ELb0ELb0ELb0ELb1ELb0EEENS1_21CollectiveEpilogueFwdINS6_IJS8_SA_S9_EEENS6_IJNS7_ILi1EEESI_SI_EEESC_SE_Li128ELb0ELb1ELb0ELb0EEENS1_19SingleTileSchedulerILb0ELb0ELb1ELi128EEEEEEEEEvNT_6ParamsE)
        /*00c8*/ 	.word	0x00000004


	//----- nvinfo : EIATTR_FRAME_SIZE
	.align		4
.L_44:
        /*00cc*/ 	.byte	0x04, 0x11
        /*00ce*/ 	.short	(.L_46 - .L_45)
	.align		4
.L_45:
        /*00d0*/ 	.word	index@(_ZN7cutlass13device_kernelIN5flash19enable_sm80_to_sm89INS1_16FlashAttnFwdSm80INS1_25CollectiveMainloopFwdSm80ILi4ELi1ELb0EN4cute5tupleIJNS5_1CILi128EEENS7_ILi112EEENS7_ILi64EEEEEELi64ENS_6half_tEfNS_4arch4Sm80ELb0ELb0ELb0ELb0ELb0ELb0ELb1ELb0EEENS1_21CollectiveEpilogueFwdINS6_IJS8_SA_S9_EEENS6_IJNS7_ILi1EEESI_SI_EEESC_SE_Li128ELb0ELb1ELb0ELb0EEENS1_19SingleTileSchedulerILb0ELb0ELb1ELi128EEEEEEEEEvNT_6ParamsE)
        /*00d4*/ 	.word	0x00000000


	//----- nvinfo : EIATTR_REGCOUNT
	.align		4
.L_46:
        /*00d8*/ 	.byte	0x04, 0x2f
        /*00da*/ 	.short	(.L_48 - .L_47)
	.align		4
.L_47:
        /*00dc*/ 	.word	index@(_ZN7cutlass13device_kernelIN5flash19enable_sm80_to_sm89INS1_16FlashAttnFwdSm80INS1_25CollectiveMainloopFwdSm80ILi4ELi1ELb0EN4cute5tupleIJNS5_1CILi128EEENS7_ILi112EEENS7_ILi64EEEEEELi64ENS_6half_tEfNS_4arch4Sm80ELb1ELb0ELb1ELb1ELb0ELb1ELb1ELb0EEENS1_21CollectiveEpilogueFwdINS6_IJS8_SA_S9_EEENS6_IJNS7_ILi1EEESI_SI_EEESC_SE_Li128ELb1ELb1ELb0ELb0EEENS1_19SingleTileSchedulerILb1ELb0ELb1ELi128EEEEEEEEEvNT_6ParamsE)
        /*00e0*/ 	.word	0x00000004


	//----- nvinfo : EIATTR_FRAME_SIZE
	.align		4
.L_48:
        /*00e4*/ 	.byte	0x04, 0x11
        /*00e6*/ 	.short	(.L_50 - .L_49)
	.align		4
.L_49:
        /*00e8*/ 	.word	index@(_ZN7cutlass13device_kernelIN5flash19enable_sm80_to_sm89INS1_16FlashAttnFwdSm80INS1_25CollectiveMainloopFwdSm80ILi4ELi1ELb0EN4cute5tupleIJNS5_1CILi128EEENS7_ILi112EEENS7_ILi64EEEEEELi64ENS_6half_tEfNS_4arch4Sm80ELb1ELb0ELb1ELb1ELb0ELb1ELb1ELb0EEENS1_21CollectiveEpilogueFwdINS6_IJS8_SA_S9_EEENS6_IJNS7_ILi1EEESI_SI_EEESC_SE_Li128ELb1ELb1ELb0ELb0EEENS1_19SingleTileSchedulerILb1ELb0ELb1ELi128EEEEEEEEEvNT_6ParamsE)
        /*00ec*/ 	.word	0x00000000


	//----- nvinfo : EIATTR_REGCOUNT
	.align		4
.L_50:
        /*00f0*/ 	.byte	0x04, 0x2f
        /*00f2*/ 	.short	(.L_52 - .L_51)
	.align		4
.L_51:
        /*00f4*/ 	.word	index@(_ZN7cutlass13device_kernelIN5flash19enable_sm80_to_sm89INS1_16FlashAttnFwdSm80INS1_25CollectiveMainloopFwdSm80ILi4ELi1ELb0EN4cute5tupleIJNS5_1CILi128EEENS7_ILi112EEENS7_ILi64EEEEEELi64ENS_6half_tEfNS_4arch4Sm80ELb1ELb0ELb1ELb1ELb0ELb0ELb1ELb0EEENS1_21CollectiveEpilogueFwdINS6_IJS8_SA_S9_EEENS6_IJNS7_ILi1EEESI_SI_EEESC_SE_Li128ELb1ELb1ELb0ELb0EEENS1_19SingleTileSchedulerILb1ELb0ELb1ELi128EEEEEEEEEvNT_6ParamsE)
        /*00f8*/ 	.word	0x00000004


	//----- nvinfo : EIATTR_FRAME_SIZE
	.align		4
.L_52:
        /*00fc*/ 	.byte	0x04, 0x11
        /*00fe*/ 	.short	(.L_54 - .L_53)
	.align		4
.L_53:
        /*0100*/ 	.word	index@(_ZN7cutlass13device_kernelIN5flash19enable_sm80_to_sm89INS1_16FlashAttnFwdSm80INS1_25CollectiveMainloopFwdSm80ILi4ELi1ELb0EN4cute5tupleIJNS5_1CILi128EEENS7_ILi112EEENS7_ILi64EEEEEELi64ENS_6half_tEfNS_4arch4Sm80ELb1ELb0ELb1ELb1ELb0ELb0ELb1ELb0EEENS1_21CollectiveEpilogueFwdINS6_IJS8_SA_S9_EEENS6_IJNS7_ILi1EEESI_SI_EEESC_SE_Li128ELb1ELb1ELb0ELb0EEENS1_19SingleTileSchedulerILb1ELb0ELb1ELi128EEEEEEEEEvNT_6ParamsE)
        /*0104*/ 	.word	0x00000000


	//----- nvinfo : EIATTR_REGCOUNT
	.align		4
.L_54:
        /*0108*/ 	.byte	0x04, 0x2f
        /*010a*/ 	.short	(.L_56 - .L_55)
	.align		4
.L_55:
        /*010c*/ 	.word	index@(_ZN7cutlass13device_kernelIN5flash19enable_sm80_to_sm89INS1_16FlashAttnFwdSm80INS1_25CollectiveMainloopFwdSm80ILi4ELi1ELb0EN4cute5tupleIJNS5_1CILi128EEENS7_ILi112EEENS7_ILi64EEEEEELi64ENS_6half_tEfNS_4arch4Sm80ELb1ELb0ELb1ELb0ELb0ELb0ELb1ELb0EEENS1_21CollectiveEpilogueFwdINS6_IJS8_SA_S9_EEENS6_IJNS7_ILi1EEESI_SI_EEESC_SE_Li128ELb0ELb1ELb0ELb0EEENS1_30DynamicPersistentTileSchedulerILi128ELi128ELb0ELb1ELb0EEEEEEEEEvNT_6ParamsE)
        /*0110*/ 	.word	0x00000004


	//----- nvinfo : EIATTR_FRAME_SIZE
	.align		4
.L_56:
        /*0114*/ 	.byte	0x04, 0x11
        /*0116*/ 	.short	(.L_58 - .L_57)
	.align		4
.L_57:
        /*0118*/ 	.word	index@(_ZN7cutlass13device_kernelIN5flash19enable_sm80_to_sm89INS1_16FlashAttnFwdSm80INS1_25CollectiveMainloopFwdSm80ILi4ELi1ELb0EN4cute5tupleIJNS5_1CILi128EEENS7_ILi112EEENS7_ILi64EEEEEELi64ENS_6half_tEfNS_4arch4Sm80ELb1ELb0ELb1ELb0ELb0ELb0ELb1ELb0EEENS1_21CollectiveEpilogueFwdINS6_IJS8_SA_S9_EEENS6_IJNS7_ILi1EEESI_SI_EEESC_SE_Li128ELb0ELb1ELb0ELb0EEENS1_30DynamicPersistentTileSchedulerILi128ELi128ELb0ELb1ELb0EEEEEEEEEvNT_6ParamsE)
        /*011c*/ 	.word	0x00000000


	//----- nvinfo : EIATTR_REGCOUNT
	.align		4
.L_58:
        /*0120*/ 	.byte	0x04, 0x2f
        /*0122*/ 	.short	(.L_60 - .L_59)
	.align		4
.L_59:
        /*0124*/ 	.word	index@(_ZN7cutlass13device_kernelIN5flash19enable_sm80_to_sm89INS1_16FlashAttnFwdSm80INS1_25CollectiveMainloopFwdSm80ILi4ELi1ELb0EN4cute5tupleIJNS5_1CILi128EEENS7_ILi96EEENS7_ILi64EEEEEELi64ENS_6half_tEfNS_4arch4Sm80ELb0ELb1ELb1ELb1ELb0ELb1ELb1ELb0EEENS1_21CollectiveEpilogueFwdINS6_IJS8_SA_S9_EEENS6_IJNS7_ILi1EEESI_SI_EEESC_SE_Li128ELb1ELb1ELb0ELb0EEENS1_19SingleTileSchedulerILb1ELb0ELb1ELi128EEEEEEEEEvNT_6ParamsE)
        /*0128*/ 	.word	0x00000004


	//----- nvinfo : EIATTR_FRAME_SIZE
	.align		4
.L_60:
        /*012c*/ 	.byte	0x04, 0x11
        /*012e*/ 	.short	(.L_62 - .L_61)
	.align		4
.L_61:
        /*0130*/ 	.word	index@(_ZN7cutlass13device_kernelIN5flash19enable_sm80_to_sm89INS1_16FlashAttnFwdSm80INS1_25CollectiveMainloopFwdSm80ILi4ELi1ELb0EN4cute5tupleIJNS5_1CILi128EEENS7_ILi96EEENS7_ILi64EEEEEELi64ENS_6half_tEfNS_4arch4Sm80ELb0ELb1ELb1ELb1ELb0ELb1ELb1ELb0EEENS1_21CollectiveEpilogueFwdINS6_IJS8_SA_S9_EEENS6_IJNS7_ILi1EEESI_SI_EEESC_SE_Li128ELb1ELb1ELb0ELb0EEENS1_19SingleTileSchedulerILb1ELb0ELb1ELi128EEEEEEEEEvNT_6ParamsE)
        /*0134*/ 	.word	0x00000000


	//----- nvinfo : EIATTR_REGCOUNT
	.align		4
.L_62:
        /*0138*/ 	.byte	0x04, 0x2f
        /*013a*/ 	.short	(.L_64 - .L_63)
	.align		4
.L_63:
        /*013c*/ 	.word	index@(_ZN7cutlass13device_kernelIN5flash19enable_sm80_to_sm89INS1_16FlashAttnFwdSm80INS1_25CollectiveMainloopFwdSm80ILi4ELi1ELb0EN4cute5tupleIJNS5_1CILi128EEENS7_ILi96EEENS7_ILi64EEEEEELi64ENS_6half_tEfNS_4arch4Sm80ELb0ELb1ELb1ELb1ELb0ELb0ELb1ELb0EEENS1_21CollectiveEpilogueFwdINS6_IJS8_SA_S9_EEENS6_IJNS7_ILi1EEESI_SI_EEESC_SE_Li128ELb1ELb1ELb0ELb0EEENS1_19SingleTileSchedulerILb1ELb0ELb1ELi128EEEEEEEEEvNT_6ParamsE)
        /*0140*/ 	.word	0x00000004


	//----- nvinfo : EIATTR_FRAME_SIZE
	.align		4
.L_64:
        /*0144*/ 	.byte	0x04, 0x11
        /*0146*/ 	.short	(.L_66 - .L_65)
	.align		4
.L_65:
        /*0148*/ 	.word	index@(_ZN7cutlass13device_kernelIN5flash19enable_sm80_to_sm89INS1_16FlashAttnFwdSm80INS1_25CollectiveMainloopFwdSm80ILi4ELi1ELb0EN4cute5tupleIJNS5_1CILi128EEENS7_ILi96EEENS7_ILi64EEEEEELi64ENS_6half_tEfNS_4arch4Sm80ELb0ELb1ELb1ELb1ELb0ELb0ELb1ELb0EEENS1_21CollectiveEpilogueFwdINS6_IJS8_SA_S9_EEENS6_IJNS7_ILi1EEESI_SI_EEESC_SE_Li128ELb1ELb1ELb0ELb0EEENS1_19SingleTileSchedulerILb1ELb0ELb1ELi128EEEEEEEEEvNT_6ParamsE)
        /*014c*/ 	.word	0x00000000


	//----- nvinfo : EIATTR_REGCOUNT
	.align		4
.L_66:
        /*0150*/ 	.byte	0x04, 0x2f
        /*0152*/ 	.short	(.L_68 - .L_67)
	.align		4
.L_67:
        /*0154*/ 	.word	index@(_ZN7cutlass13device_kernelIN5flash19enable_sm80_to_sm89INS1_16FlashAttnFwdSm80INS1_25CollectiveMainloopFwdSm80ILi4ELi1ELb0EN4cute5tupleIJNS5_1CILi128EEENS7_ILi96EEENS7_ILi64EEEEEELi64ENS_6half_tEfNS_4arch4Sm80ELb0ELb1ELb1ELb0ELb0ELb0ELb1ELb0EEENS1_21CollectiveEpilogueFwdINS6_IJS8_SA_S9_EEENS6_IJNS7_ILi1EEESI_SI_EEESC_SE_Li128ELb0ELb1ELb0ELb0EEENS1_19SingleTileSchedulerILb0ELb0ELb1ELi128EEEEEEEEEvNT_6ParamsE)
        /*0158*/ 	.word	0x00000004


	//----- nvinfo : EIATTR_FRAME_SIZE
	.align		4
.L_68:
        /*015c*/ 	.byte	0x04, 0x11
        /*015e*/ 	.short	(.L_70 - .L_69)
	.align		4
.L_69:
        /*0160*/ 	.word	index@(_ZN7cutlass13device_kernelIN5flash19enable_sm80_to_sm89INS1_16FlashAttnFwdSm80INS1_25CollectiveMainloopFwdSm80ILi4ELi1ELb0EN4cute5tupleIJNS5_1CILi128EEENS7_ILi96EEENS7_ILi64EEEEEELi64ENS_6half_tEfNS_4arch4Sm80ELb0ELb1ELb1ELb0ELb0ELb0ELb1ELb0EEENS1_21CollectiveEpilogueFwdINS6_IJS8_SA_S9_EEENS6_IJNS7_ILi1EEESI_SI_EEESC_SE_Li128ELb0ELb1ELb0ELb0EEENS1_19SingleTileSchedulerILb0ELb0ELb1ELi128EEEEEEEEEvNT_6ParamsE)
        /*0164*/ 	.word	0x00000000


	//----- nvinfo : EIATTR_REGCOUNT
	.align		4
.L_70:
        /*0168*/ 	.byte	0x04, 0x2f
        /*016a*/ 	.short	(.L_72 - .L_71)
	.align		4
.L_71:
        /*016c*/ 	.word	index@(_ZN7cutlass13device_kernelIN5flash19enable_sm80_to_sm89INS1_16FlashAttnFwdSm80INS1_25CollectiveMainloopFwdSm80ILi4ELi1ELb0EN4cute5tupleIJNS5_1CILi128EEENS7_ILi112EEENS7_ILi64EEEEEELi64ENS_6half_tEfNS_4arch4Sm80ELb0ELb0ELb1ELb1ELb0ELb1ELb1ELb0EEENS1_21CollectiveEpilogueFwdINS6_IJS8_SA_S9_EEENS6_IJNS7_ILi1EEESI_SI_EEESC_SE_Li128ELb1ELb1ELb0ELb0EEENS1_19SingleTileSchedulerILb1ELb0ELb1ELi128EEEEEEEEEvNT_6ParamsE)
        /*0170*/ 	.word	0x00000004


	//----- nvinfo : EIATTR_FRAME_SIZE
	.align		4
.L_72:
        /*0174*/ 	.byte	0x04, 0x11
        /*0176*/ 	.short	(.L_74 - .L_73)
	.align		4
.L_73:
        /*0178*/ 	.word	index@(_ZN7cutlass13device_kernelIN5flash19enable_sm80_to_sm89INS1_16FlashAttnFwdSm80INS1_25CollectiveMainloopFwdSm80ILi4ELi1ELb0EN4cute5tupleIJNS5_1CILi128EEENS7_ILi112EEENS7_ILi64EEEEEELi64ENS_6half_tEfNS_4arch4Sm80ELb0ELb0ELb1ELb1ELb0ELb1ELb1ELb0EEENS1_21CollectiveEpilogueFwdINS6_IJS8_SA_S9_EEENS6_IJNS7_ILi1EEESI_SI_EEESC_SE_Li128ELb1ELb1ELb0ELb0EEENS1_19SingleTileSchedulerILb1ELb0ELb1ELi128EEEEEEEEEvNT_6ParamsE)
        /*017c*/ 	.word	0x00000000


	//----- nvinfo : EIATTR_REGCOUNT
	.align		4
.L_74:
        /*0180*/ 	.byte	0x04, 0x2f
        /*0182*/ 	.short	(.L_76 - .L_75)
	.align		4
.L_75:
        /*0184*/ 	.word	index@(_ZN7cutlass13device_kernelIN5flash19enable_sm80_to_sm89INS1_16FlashAttnFwdSm80INS1_25CollectiveMainloopFwdSm80ILi4ELi1ELb0EN4cute5tupleIJNS5_1CILi128EEENS7_ILi112EEENS7_ILi64EEEEEELi64ENS_6half_tEfNS_4arch4Sm80ELb0ELb0ELb1ELb1ELb0ELb0ELb1ELb0EEENS1_21CollectiveEpilogueFwdINS6_IJS8_SA_S9_EEENS6_IJNS7_ILi1EEESI_SI_EEESC_SE_Li128ELb1ELb1ELb0ELb0EEENS1_19SingleTileSchedulerILb1ELb0ELb1ELi128EEEEEEEEEvNT_6ParamsE)
        /*0188*/ 	.word	0x00000004


	//----- nvinfo : EIATTR_FRAME_SIZE
	.align		4
.L_76:
        /*018c*/ 	.byte	0x04, 0x11
        /*018e*/ 	.short	(.L_78 - .L_77)
	.align		4
.L_77:
        /*0190*/ 	.word	index@(_ZN7cutlass13device_kernelIN5flash19enable_sm80_to_sm89INS1_16FlashAttnFwdSm80INS1_25CollectiveMainloopFwdSm80ILi4ELi1ELb0EN4cute5tupleIJNS5_1CILi128EEENS7_ILi112EEENS7_ILi64EEEEEELi64ENS_6half_tEfNS_4arch4Sm80ELb0ELb0ELb1ELb1ELb0ELb0ELb1ELb0EEENS1_21CollectiveEpilogueFwdINS6_IJS8_SA_S9_EEENS6_IJNS7_ILi1EEESI_SI_EEESC_SE_Li128ELb1ELb1ELb0ELb0EEENS1_19SingleTileSchedulerILb1ELb0ELb1ELi128EEEEEEEEEvNT_6ParamsE)
        /*0194*/ 	.word	0x00000000


	//----- nvinfo : EIATTR_REGCOUNT
	.align		4
.L_78:
        /*0198*/ 	.byte	0x04, 0x2f
        /*019a*/ 	.short	(.L_80 - .L_79)
	.align		4
.L_79:
        /*019c*/ 	.word	index@(_ZN7cutlass13device_kernelIN5flash19enable_sm80_to_sm89INS1_16FlashAttnFwdSm80INS1_25CollectiveMainloopFwdSm80ILi4ELi1ELb0EN4cute5tupleIJNS5_1CILi128EEENS7_ILi112EEENS7_ILi64EEEEEELi64ENS_6half_tEfNS_4arch4Sm80ELb0ELb0ELb1ELb0ELb0ELb0ELb1ELb0EEENS1_21CollectiveEpilogueFwdINS6_IJS8_SA_S9_EEENS6_IJNS7_ILi1EEESI_SI_EEESC_SE_Li128ELb0ELb1ELb0ELb0EEENS1_19SingleTileSchedulerILb0ELb0ELb1ELi128EEEEEEEEEvNT_6ParamsE)
        /*01a0*/ 	.word	0x00000004


	//----- nvinfo : EIATTR_FRAME_SIZE
	.align		4
.L_80:
        /*01a4*/ 	.byte	0x04, 0x11
        /*01a6*/ 	.short	(.L_82 - .L_81)
	.align		4
.L_81:
        /*01a8*/ 	.word	index@(_ZN7cutlass13device_kernelIN5flash19enable_sm80_to_sm89INS1_16FlashAttnFwdSm80INS1_25CollectiveMainloopFwdSm80ILi4ELi1ELb0EN4cute5tupleIJNS5_1CILi128EEENS7_ILi112EEENS7_ILi64EEEEEELi64ENS_6half_tEfNS_4arch4Sm80ELb0ELb0ELb1ELb0ELb0ELb0ELb1ELb0EEENS1_21CollectiveEpilogueFwdINS6_IJS8_SA_S9_EEENS6_IJNS7_ILi1EEESI_SI_EEESC_SE_Li128ELb0ELb1ELb0ELb0EEENS1_19SingleTileSchedulerILb0ELb0ELb1ELi128EEEEEEEEEvNT_6ParamsE)
        /*01ac*/ 	.word	0x00000000


	//----- nvinfo : EIATTR_MIN_STACK_SIZE
	.align		4
.L_82:
        /*01b0*/ 	.byte	0x04, 0x12
        /*01b2*/ 	.short	(.L_84 - .L_83)
	.align		4
.L_83:
        /*01b4*/ 	.word	index@(_ZN7cutlass13device_kernelIN5flash19enable_sm80_to_sm89INS1_16FlashAttnFwdSm80INS1_25CollectiveMainloopFwdSm80ILi4ELi1ELb0EN4cute5tupleIJNS5_1CILi128EEENS7_ILi112EEENS7_ILi64EEEEEELi64ENS_6half_tEfNS_4arch4Sm80ELb0ELb0ELb1ELb0ELb0ELb0ELb1ELb0EEENS1_21CollectiveEpilogueFwdINS6_IJS8_SA_S9_EEENS6_IJNS7_ILi1EEESI_SI_EEESC_SE_Li128ELb0ELb1ELb0ELb0EEENS1_19SingleTileSchedulerILb0ELb0ELb1ELi128EEEEEEEEEvNT_6ParamsE)
        /*01b8*/ 	.word	0x00000000


	//----- nvinfo : EIATTR_MIN_STACK_SIZE
	.align		4
.L_84:
        /*01bc*/ 	.byte	0x04, 0x12
        /*01be*/ 	.short	(.L_86 - .L_85)
	.align		4
.L_85:
        /*01c0*/ 	.word	index@(_ZN7cutlass13device_kernelIN5flash19enable_sm80_to_sm89INS1_16FlashAttnFwdSm80INS1_25CollectiveMainloopFwdSm80ILi4ELi1ELb0EN4cute5tupleIJNS5_1CILi128EEENS7_ILi112EEENS7_ILi64EEEEEELi64ENS_6half_tEfNS_4arch4Sm80ELb0ELb0ELb1ELb1ELb0ELb0ELb1ELb0EEENS1_21CollectiveEpilogueFwdINS6_IJS8_SA_S9_EEENS6_IJNS7_ILi1EEESI_SI_EEESC_SE_Li128ELb1ELb1ELb0ELb0EEENS1_19SingleTileSchedulerILb1ELb0ELb1ELi128EEEEEEEEEvNT_6ParamsE)
        /*01c4*/ 	.word	0x00000000


	//----- nvinfo : EIATTR_MIN_STACK_SIZE
	.align		4
.L_86:
        /*01c8*/ 	.byte	0x04, 0x12
        /*01ca*/ 	.short	(.L_88 - .L_87)
	.align		4
.L_87:
        /*01cc*/ 	.word	index@(_ZN7cutlass13device_kernelIN5flash19enable_sm80_to_sm89INS1_16FlashAttnFwdSm80INS1_25CollectiveMainloopFwdSm80ILi4ELi1ELb0EN4cute5tupleIJNS5_1CILi128EEENS7_ILi112EEENS7_ILi64EEEEEELi64ENS_6half_tEfNS_4arch4Sm80ELb0ELb0ELb1ELb1ELb0ELb1ELb1ELb0EEENS1_21CollectiveEpilogueFwdINS6_IJS8_SA_S9_EEENS6_IJNS7_ILi1EEESI_SI_EEESC_SE_Li128ELb1ELb1ELb0ELb0EEENS1_19SingleTileSchedulerILb1ELb0ELb1ELi128EEEEEEEEEvNT_6ParamsE)
        /*01d0*/ 	.word	0x00000000


	//----- nvinfo : EIATTR_MIN_STACK_SIZE
	.align		4
.L_88:
        /*01d4*/ 	.byte	0x04, 0x12
        /*01d6*/ 	.short	(.L_90 - .L_89)
	.align		4
.L_89:
        /*01d8*/ 	.word	index@(_ZN7cutlass13device_kernelIN5flash19enable_sm80_to_sm89INS1_16FlashAttnFwdSm80INS1_25CollectiveMainloopFwdSm80ILi4ELi1ELb0EN4cute5tupleIJNS5_1CILi128EEENS7_ILi96EEENS7_ILi64EEEEEELi64ENS_6half_tEfNS_4arch4Sm80ELb0ELb1ELb1ELb0ELb0ELb0ELb1ELb0EEENS1_21CollectiveEpilogueFwdINS6_IJS8_SA_S9_EEENS6_IJNS7_ILi1EEESI_SI_EEESC_SE_Li128ELb0ELb1ELb0ELb0EEENS1_19SingleTileSchedulerILb0ELb0ELb1ELi128EEEEEEEEEvNT_6ParamsE)
        /*01dc*/ 	.word	0x00000000


	//----- nvinfo : EIATTR_MIN_STACK_SIZE
	.align		4
.L_90:
        /*01e0*/ 	.byte	0x04, 0x12
        /*01e2*/ 	.short	(.L_92 - .L_91)
	.align		4
.L_91:
        /*01e4*/ 	.word	index@(_ZN7cutlass13device_kernelIN5flash19enable_sm80_to_sm89INS1_16FlashAttnFwdSm80INS1_25CollectiveMainloopFwdSm80ILi4ELi1ELb0EN4cute5tupleIJNS5_1CILi128EEENS7_ILi96EEENS7_ILi64EEEEEELi64ENS_6half_tEfNS_4arch4Sm80ELb0ELb1ELb1ELb1ELb0ELb0ELb1ELb0EEENS1_21CollectiveEpilogueFwdINS6_IJS8_SA_S9_EEENS6_IJNS7_ILi1EEESI_SI_EEESC_SE_Li128ELb1ELb1ELb0ELb0EEENS1_19SingleTileSchedulerILb1ELb0ELb1ELi128EEEEEEEEEvNT_6ParamsE)
        /*01e8*/ 	.word	0x00000000


	//----- nvinfo : EIATTR_MIN_STACK_SIZE
	.align		4
.L_92:
        /*01ec*/ 	.byte	0x04, 0x12
        /*01ee*/ 	.short	(.L_94 - .L_93)
	.align		4
.L_93:
        /*01f0*/ 	.word	index@(_ZN7cutlass13device_kernelIN5flash19enable_sm80_to_sm89INS1_16FlashAttnFwdSm80INS1_25CollectiveMainloopFwdSm80ILi4ELi1ELb0EN4cute5tupleIJNS5_1CILi128EEENS7_ILi96EEENS7_ILi64EEEEEELi64ENS_6half_tEfNS_4arch4Sm80ELb0ELb1ELb1ELb1ELb0ELb1ELb1ELb0EEENS1_21CollectiveEpilogueFwdINS6_IJS8_SA_S9_EEENS6_IJNS7_ILi1EEESI_SI_EEESC_SE_Li128ELb1ELb1ELb0ELb0EEENS1_19SingleTileSchedulerILb1ELb0ELb1ELi128EEEEEEEEEvNT_6ParamsE)
        /*01f4*/ 	.word	0x00000000


	//----- nvinfo : EIATTR_MIN_STACK_SIZE
	.align		4
.L_94:
        /*01f8*/ 	.byte	0x04, 0x12
        /*01fa*/ 	.short	(.L_96 - .L_95)
	.align		4
.L_95:
        /*01fc*/ 	.word	index@(_ZN7cutlass13device_kernelIN5flash19enable_sm80_to_sm89INS1_16FlashAttnFwdSm80INS1_25CollectiveMainloopFwdSm80ILi4ELi1ELb0EN4cute5tupleIJNS5_1CILi128EEENS7_ILi112EEENS7_ILi64EEEEEELi64ENS_6half_tEfNS_4arch4Sm80ELb1ELb0ELb1ELb0ELb0ELb0ELb1ELb0EEENS1_21CollectiveEpilogueFwdINS6_IJS8_SA_S9_EEENS6_IJNS7_ILi1EEESI_SI_EEESC_SE_Li128ELb0ELb1ELb0ELb0EEENS1_30DynamicPersistentTileSchedulerILi128ELi128ELb0ELb1ELb0EEEEEEEEEvNT_6ParamsE)
        /*0200*/ 	.word	0x00000000


	//----- nvinfo : EIATTR_MIN_STACK_SIZE
	.align		4
.L_96:
        /*0204*/ 	.byte	0x04, 0x12
        /*0206*/ 	.short	(.L_98 - .L_97)
	.align		4
.L_97:
        /*0208*/ 	.word	index@(_ZN7cutlass13device_kernelIN5flash19enable_sm80_to_sm89INS1_16FlashAttnFwdSm80INS1_25CollectiveMainloopFwdSm80ILi4ELi1ELb0EN4cute5tupleIJNS5_1CILi128EEENS7_ILi112EEENS7_ILi64EEEEEELi64ENS_6half_tEfNS_4arch4Sm80ELb1ELb0ELb1ELb1ELb0ELb0ELb1ELb0EEENS1_21CollectiveEpilogueFwdINS6_IJS8_SA_S9_EEENS6_IJNS7_ILi1EEESI_SI_EEESC_SE_Li128ELb1ELb1ELb0ELb0EEENS1_19SingleTileSchedulerILb1ELb0ELb1ELi128EEEEEEEEEvNT_6ParamsE)
        /*020c*/ 	.word	0x00000000


	//----- nvinfo : EIATTR_MIN_STACK_SIZE
	.align		4
.L_98:
        /*0210*/ 	.byte	0x04, 0x12
        /*0212*/ 	.short	(.L_100 - .L_99)
	.align		4
.L_99:
        /*0214*/ 	.word	index@(_ZN7cutlass13device_kernelIN5flash19enable_sm80_to_sm89INS1_16FlashAttnFwdSm80INS1_25CollectiveMainloopFwdSm80ILi4ELi1ELb0EN4cute5tupleIJNS5_1CILi128EEENS7_ILi112EEENS7_ILi64EEEEEELi64ENS_6half_tEfNS_4arch4Sm80ELb1ELb0ELb1ELb1ELb0ELb1ELb1ELb0EEENS1_21CollectiveEpilogueFwdINS6_IJS8_SA_S9_EEENS6_IJNS7_ILi1EEESI_SI_EEESC_SE_Li128ELb1ELb1ELb0ELb0EEENS1_19SingleTileSchedulerILb1ELb0ELb1ELi128EEEEEEEEEvNT_6ParamsE)
        /*0218*/ 	.word	0x00000000


	//----- nvinfo : EIATTR_MIN_STACK_SIZE
	.align		4
.L_100:
        /*021c*/ 	.byte	0x04, 0x12
        /*021e*/ 	.short	(.L_102 - .L_101)
	.align		4
.L_101:
        /*0220*/ 	.word	index@(_ZN7cutlass13device_kernelIN5flash19enable_sm80_to_sm89INS1_16FlashAttnFwdSm80INS1_25CollectiveMainloopFwdSm80ILi4ELi1ELb0EN4cute5tupleIJNS5_1CILi128EEENS7_ILi112EEENS7_ILi64EEEEEELi64ENS_6half_tEfNS_4arch4Sm80ELb0ELb0ELb0ELb0ELb0ELb0ELb1ELb0EEENS1_21CollectiveEpilogueFwdINS6_IJS8_SA_S9_EEENS6_IJNS7_ILi1EEESI_SI_EEESC_SE_Li128ELb0ELb1ELb0ELb0EEENS1_19SingleTileSchedulerILb0ELb0ELb1ELi128EEEEEEEEEvNT_6ParamsE)
        /*0224*/ 	.word	0x00000000


	//----- nvinfo : EIATTR_MIN_STACK_SIZE
	.align		4
.L_102:
        /*0228*/ 	.byte	0x04, 0x12
        /*022a*/ 	.short	(.L_104 - .L_103)
	.align		4
.L_103:
        /*022c*/ 	.word	index@(_ZN7cutlass13device_kernelIN5flash19enable_sm80_to_sm89INS1_16FlashAttnFwdSm80INS1_25CollectiveMainloopFwdSm80ILi4ELi1ELb0EN4cute5tupleIJNS5_1CILi128EEENS7_ILi112EEENS7_ILi64EEEEEELi64ENS_6half_tEfNS_4arch4Sm80ELb0ELb0ELb0ELb1ELb0ELb0ELb1ELb0EEENS1_21CollectiveEpilogueFwdINS6_IJS8_SA_S9_EEENS6_IJNS7_ILi1EEESI_SI_EEESC_SE_Li128ELb1ELb1ELb0ELb0EEENS1_19SingleTileSchedulerILb1ELb0ELb1ELi128EEEEEEEEEvNT_6ParamsE)
        /*0230*/ 	.word	0x00000000


	//----- nvinfo : EIATTR_MIN_STACK_SIZE
	.align		4
.L_104:
        /*0234*/ 	.byte	0x04, 0x12
        /*0236*/ 	.short	(.L_106 - .L_105)
	.align		4
.L_105:
        /*0238*/ 	.word	index@(_ZN7cutlass13device_kernelIN5flash19enable_sm80_to_sm89INS1_16FlashAttnFwdSm80INS1_25CollectiveMainloopFwdSm80ILi4ELi1ELb0EN4cute5tupleIJNS5_1CILi128EEENS7_ILi112EEENS7_ILi64EEEEEELi64ENS_6half_tEfNS_4arch4Sm80ELb0ELb0ELb0ELb1ELb0ELb1ELb1ELb0EEENS1_21CollectiveEpilogueFwdINS6_IJS8_SA_S9_EEENS6_IJNS7_ILi1EEESI_SI_EEESC_SE_Li128ELb1ELb1ELb0ELb0EEENS1_19SingleTileSchedulerILb1ELb0ELb1ELi128EEEEEEEEEvNT_6ParamsE)
        /*023c*/ 	.word	0x00000000


	//----- nvinfo : EIATTR_MIN_STACK_SIZE
	.align		4
.L_106:
        /*0240*/ 	.byte	0x04, 0x12
        /*0242*/ 	.short	(.L_108 - .L_107)
	.align		4
.L_107:
        /*0244*/ 	.word	index@(_ZN7cutlass13device_kernelIN5flash19enable_sm80_to_sm89INS1_16FlashAttnFwdSm80INS1_25CollectiveMainloopFwdSm80ILi4ELi1ELb0EN4cute5tupleIJNS5_1CILi128EEENS7_ILi96EEENS7_ILi64EEEEEELi64ENS_6half_tEfNS_4arch4Sm80ELb0ELb1ELb0ELb0ELb0ELb0ELb1ELb0EEENS1_21CollectiveEpilogueFwdINS6_IJS8_SA_S9_EEENS6_IJNS7_ILi1EEESI_SI_EEESC_SE_Li128ELb0ELb1ELb0ELb0EEENS1_19SingleTileSchedulerILb0ELb0ELb1ELi128EEEEEEEEEvNT_6ParamsE)
        /*0248*/ 	.word	0x00000000


	//----- nvinfo : EIATTR_MIN_STACK_SIZE
	.align		4
.L_108:
        /*024c*/ 	.byte	0x04, 0x12
        /*024e*/ 	.short	(.L_110 - .L_109)
	.align		4
.L_109:
        /*0250*/ 	.word	index@(_ZN7cutlass13device_kernelIN5flash19enable_sm80_to_sm89INS1_16FlashAttnFwdSm80INS1_25CollectiveMainloopFwdSm80ILi4ELi1ELb0EN4cute5tupleIJNS5_1CILi128EEENS7_ILi96EEENS7_ILi64EEEEEELi64ENS_6half_tEfNS_4arch4Sm80ELb0ELb1ELb0ELb1ELb0ELb0ELb1ELb0EEENS1_21CollectiveEpilogueFwdINS6_IJS8_SA_S9_EEENS6_IJNS7_ILi1EEESI_SI_EEESC_SE_Li128ELb1ELb1ELb0ELb0EEENS1_19SingleTileSchedulerILb1ELb0ELb1ELi128EEEEEEEEEvNT_6ParamsE)
        /*0254*/ 	.word	0x00000000


	//----- nvinfo : EIATTR_MIN_STACK_SIZE
	.align		4
.L_110:
        /*0258*/ 	.byte	0x04, 0x12
        /*025a*/ 	.short	(.L_112 - .L_111)
	.align		4
.L_111:
        /*025c*/ 	.word	index@(_ZN7cutlass13device_kernelIN5flash19enable_sm80_to_sm89INS1_16FlashAttnFwdSm80INS1_25CollectiveMainloopFwdSm80ILi4ELi1ELb0EN4cute5tupleIJNS5_1CILi128EEENS7_ILi96EEENS7_ILi64EEEEEELi64ENS_6half_tEfNS_4arch4Sm80ELb0ELb1ELb0ELb1ELb0ELb1ELb1ELb0EEENS1_21CollectiveEpilogueFwdINS6_IJS8_SA_S9_EEENS6_IJNS7_ILi1EEESI_SI_EEESC_SE_Li128ELb1ELb1ELb0ELb0EEENS1_19SingleTileSchedulerILb1ELb0ELb1ELi128EEEEEEEEEvNT_6ParamsE)
        /*0260*/ 	.word	0x00000000


	//----- nvinfo : EIATTR_MIN_STACK_SIZE
	.align		4
.L_112:
        /*0264*/ 	.byte	0x04, 0x12
        /*0266*/ 	.short	(.L_114 - .L_113)
	.align		4
.L_113:
        /*0268*/ 	.word	index@(_ZN7cutlass13device_kernelIN5flash19enable_sm80_to_sm89INS1_16FlashAttnFwdSm80INS1_25CollectiveMainloopFwdSm80ILi4ELi1ELb0EN4cute5tupleIJNS5_1CILi128EEENS7_ILi112EEENS7_ILi64EEEEEELi64ENS_6half_tEfNS_4arch4Sm80ELb1ELb0ELb0ELb0ELb0ELb0ELb1ELb0EEENS1_21CollectiveEpilogueFwdINS6_IJS8_SA_S9_EEENS6_IJNS7_ILi1EEESI_SI_EEESC_SE_Li128ELb0ELb1ELb0ELb0EEENS1_30DynamicPersistentTileSchedulerILi128ELi128ELb0ELb1ELb0EEEEEEEEEvNT_6ParamsE)
        /*026c*/ 	.word	0x00000000


	//----- nvinfo : EIATTR_MIN_STACK_SIZE
	.align		4
.L_114:
        /*0270*/ 	.byte	0x04, 0x12
        /*0272*/ 	.short	(.L_116 - .L_115)
	.align		4
.L_115:
        /*0274*/ 	.word	index@(_ZN7cutlass13device_kernelIN5flash19enable_sm80_to_sm89INS1_16FlashAttnFwdSm80INS1_25CollectiveMainloopFwdSm80ILi4ELi1ELb0EN4cute5tupleIJNS5_1CILi128EEENS7_ILi112EEENS7_ILi64EEEEEELi64ENS_6half_tEfNS_4arch4Sm80ELb1ELb0ELb0ELb1ELb0ELb0ELb1ELb0EEENS1_21CollectiveEpilogueFwdINS6_IJS8_SA_S9_EEENS6_IJNS7_ILi1EEESI_SI_EEESC_SE_Li128ELb1ELb1ELb0ELb0EEENS1_19SingleTileSchedulerILb1ELb0ELb1ELi128EEEEEEEEEvNT_6ParamsE)
        /*0278*/ 	.word	0x00000000


	//----- nvinfo : EIATTR_MIN_STACK_SIZE
	.align		4
.L_116:
        /*027c*/ 	.byte	0x04, 0x12
        /*027e*/ 	.short	(.L_118 - .L_117)
	.align		4
.L_117:
        /*0280*/ 	.word	index@(_ZN7cutlass13device_kernelIN5flash19enable_sm80_to_sm89INS1_16FlashAttnFwdSm80INS1_25CollectiveMainloopFwdSm80ILi4ELi1ELb0EN4cute5tupleIJNS5_1CILi128EEENS7_ILi112EEENS7_ILi64EEEEEELi64ENS_6half_tEfNS_4arch4Sm80ELb1ELb0ELb0ELb1ELb0ELb1ELb1ELb0EEENS1_21CollectiveEpilogueFwdINS6_IJS8_SA_S9_EEENS6_IJNS7_ILi1EEESI_SI_EEESC_SE_Li128ELb1ELb1ELb0ELb0EEENS1_19SingleTileSchedulerILb1ELb0ELb1ELi128EEEEEEEEEvNT_6ParamsE)
        /*0284*/ 	.word	0x00000000
.L_118:


//--------------------- .nv.compat                --------------------------
	.section	.nv.compat,"",@"SHT_CUDA_COMPAT_INFO"
	.align	4
        /*0000*/ 	.byte	0x02, 0x09, 0x01, 0x00, 0x02, 0x02, 0x01, 0x00, 0x02, 0x05, 0x05, 0x00, 0x03, 0x07, 0x01, 0x01
        /*0010*/ 	.byte	0x02, 0x03, 0x00, 0x00, 0x02, 0x06, 0x01, 0x00, 0x04, 0x0b, 0x08, 0x00, 0x00, 0x00, 0x00, 0x00
        /*0020*/ 	.byte	0x00, 0x00, 0x00, 0x00


//--------------------- .nv.info._ZN7cutlass13device_kernelIN5flash19enable_sm80_to_sm89INS1_16FlashAttnFwdSm80INS1_25CollectiveMainloopFwdSm80ILi4ELi1ELb0EN4cute5tupleIJNS5_1CILi128EEENS7_ILi112EEENS7_ILi64EEEEEELi64ENS_6half_tEfNS_4arch4Sm80ELb0ELb0ELb1ELb0ELb0ELb0ELb1ELb0EEENS1_21CollectiveEpilogueFwdINS6_IJS8_SA_S9_EEENS6_IJNS7_ILi1EEESI_SI_EEESC_SE_Li128ELb0ELb1ELb0ELb0EEENS1_19SingleTileSchedulerILb0ELb0ELb1ELi128EEEEEEEEEvNT_6ParamsE --------------------------
	.section	.nv.info._ZN7cutlass13device_kernelIN5flash19enable_sm80_to_sm89INS1_16FlashAttnFwdSm80INS1_25CollectiveMainloopFwdSm80ILi4ELi1ELb0EN4cute5tupleIJNS5_1CILi128EEENS7_ILi112EEENS7_ILi64EEEEEELi64ENS_6half_tEfNS_4arch4Sm80ELb0ELb0ELb1ELb0ELb0ELb0ELb1ELb0EEENS1_21CollectiveEpilogueFwdINS6_IJS8_SA_S9_EEENS6_IJNS7_ILi1EEESI_SI_EEESC_SE_Li128ELb0ELb1ELb0ELb0EEENS1_19SingleTileSchedulerILb0ELb0ELb1ELi128EEEEEEEEEvNT_6ParamsE,"",@"SHT_CUDA_INFO"
	.sectionflags	@""
	.align	4


	//----- nvinfo : EIATTR_CUDA_API_VERSION
	.align		4
        /*0000*/ 	.byte	0x04, 0x37
        /*0002*/ 	.short	(.L_120 - .L_119)
.L_119:
        /*0004*/ 	.word	0x00000082


	//----- nvinfo : EIATTR_KPARAM_INFO
	.align		4
.L_120:
        /*0008*/ 	.byte	0x04, 0x17
        /*000a*/ 	.short	(.L_122 - .L_121)
.L_121:
        /*000c*/ 	.word	0x00000000
        /*0010*/ 	.short	0x0000
        /*0012*/ 	.short	0x0000
        /*0014*/ 	.byte	0x00, 0xf0, 0x61, 0x10


	//----- nvinfo : EIATTR_SPARSE_MMA_MASK
	.align		4
.L_122:
        /*0018*/ 	.byte	0x03, 0x50
        /*001a*/ 	.short	0x0000


	//----- nvinfo : EIATTR_MAXREG_COUNT
	.align		4
        /*001c*/ 	.byte	0x03, 0x1b
        /*001e*/ 	.short	0x00ff


	//----- nvinfo : EIATTR_MERCURY_ISA_VERSION
	.align		4
        /*0020*/ 	.byte	0x03, 0x5f
        /*0022*/ 	.short	0x0101


	//----- nvinfo : EIATTR_EXIT_INSTR_OFFSETS
	.align		4
        /*0024*/ 	.byte	0x04, 0x1c
        /*0026*/ 	.short	(.L_124 - .L_123)


	//   ....[0]....
.L_123:
        /*0028*/ 	.word	0x00000010


	//----- nvinfo : EIATTR_MAX_THREADS
	.align		4
.L_124:
        /*002c*/ 	.byte	0x04, 0x05
        /*002e*/ 	.short	(.L_126 - .L_125)
.L_125:
        /*0030*/ 	.word	0x00000080
        /*0034*/ 	.word	0x00000001
        /*0038*/ 	.word	0x00000001


	//----- nvinfo : EIATTR_CBANK_PARAM_SIZE
	.align		4
.L_126:
        /*003c*/ 	.byte	0x03, 0x19
        /*003e*/ 	.short	0x0418


	//----- nvinfo : EIATTR_PARAM_CBANK
	.align		4
        /*0040*/ 	.byte	0x04, 0x0a
        /*0042*/ 	.short	(.L_128 - .L_127)
	.align		4
.L_127:
        /*0044*/ 	.word	index@(.nv.constant0._ZN7cutlass13device_kernelIN5flash19enable_sm80_to_sm89INS1_16FlashAttnFwdSm80INS1_25CollectiveMainloopFwdSm80ILi4ELi1ELb0EN4cute5tupleIJNS5_1CILi128EEENS7_ILi112EEENS7_ILi64EEEEEELi64ENS_6half_tEfNS_4arch4Sm80ELb0ELb0ELb1ELb0ELb0ELb0ELb1ELb0EEENS1_21CollectiveEpilogueFwdINS6_IJS8_SA_S9_EEENS6_IJNS7_ILi1EEESI_SI_EEESC_SE_Li128ELb0ELb1ELb0ELb0EEENS1_19SingleTileSchedulerILb0ELb0ELb1ELi128EEEEEEEEEvNT_6ParamsE)
        /*0048*/ 	.short	0x0210
        /*004a*/ 	.short	0x0418


	//----- nvinfo : EIATTR_SW_WAR
	.align		4
.L_128:
        /*004c*/ 	.byte	0x04, 0x36
        /*004e*/ 	.short	(.L_130 - .L_129)
.L_129:
        /*0050*/ 	.word	0x00000008
.L_130:


//--------------------- .nv.info._ZN7cutlass13device_kernelIN5flash19enable_sm80_to_sm89INS1_16FlashAttnFwdSm80INS1_25CollectiveMainloopFwdSm80ILi4ELi1ELb0EN4cute5tupleIJNS5_1CILi128EEENS7_ILi112EEENS7_ILi64EEEEEELi64ENS_6half_tEfNS_4arch4Sm80ELb0ELb0ELb1ELb1ELb0ELb0ELb1ELb0EEENS1_21CollectiveEpilogueFwdINS6_IJS8_SA_S9_EEENS6_IJNS7_ILi1EEESI_SI_EEESC_SE_Li128ELb1ELb1ELb0ELb0EEENS1_19SingleTileSchedulerILb1ELb0ELb1ELi128EEEEEEEEEvNT_6ParamsE --------------------------
	.section	.nv.info._ZN7cutlass13device_kernelIN5flash19enable_sm80_to_sm89INS1_16FlashAttnFwdSm80INS1_25CollectiveMainloopFwdSm80ILi4ELi1ELb0EN4cute5tupleIJNS5_1CILi128EEENS7_ILi112EEENS7_ILi64EEEEEELi64ENS_6half_tEfNS_4arch4Sm80ELb0ELb0ELb1ELb1ELb0ELb0ELb1ELb0EEENS1_21CollectiveEpilogueFwdINS6_IJS8_SA_S9_EEENS6_IJNS7_ILi1EEESI_SI_EEESC_SE_Li128ELb1ELb1ELb0ELb0EEENS1_19SingleTileSchedulerILb1ELb0ELb1ELi128EEEEEEEEEvNT_6ParamsE,"",@"SHT_CUDA_INFO"
	.sectionflags	@""
	.align	4


	//----- nvinfo : EIATTR_CUDA_API_VERSION
	.align		4
        /*0000*/ 	.byte	0x04, 0x37
        /*0002*/ 	.short	(.L_132 - .L_131)
.L_131:
        /*0004*/ 	.word	0x00000082


	//----- nvinfo : EIATTR_KPARAM_INFO
	.align		4
.L_132:
        /*0008*/ 	.byte	0x04, 0x17
        /*000a*/ 	.short	(.L_134 - .L_133)
.L_133:
        /*000c*/ 	.word	0x00000000
        /*0010*/ 	.short	0x0000
        /*0012*/ 	.short	0x0000
        /*0014*/ 	.byte	0x00, 0xf0, 0x61, 0x10


	//----- nvinfo : EIATTR_SPARSE_MMA_MASK
	.align		4
.L_134:
        /*0018*/ 	.byte	0x03, 0x50
        /*001a*/ 	.short	0x0000


	//----- nvinfo : EIATTR_MAXREG_COUNT
	.align		4
        /*001c*/ 	.byte	0x03, 0x1b
        /*001e*/ 	.short	0x00ff


	//----- nvinfo : EIATTR_MERCURY_ISA_VERSION
	.align		4
        /*0020*/ 	.byte	0x03, 0x5f
        /*0022*/ 	.short	0x0101


	//----- nvinfo : EIATTR_EXIT_INSTR_OFFSETS
	.align		4
        /*0024*/ 	.byte	0x04, 0x1c
        /*0026*/ 	.short	(.L_136 - .L_135)


	//   ....[0]....
.L_135:
        /*0028*/ 	.word	0x00000010


	//----- nvinfo : EIATTR_MAX_THREADS
	.align		4
.L_136:
        /*002c*/ 	.byte	0x04, 0x05
        /*002e*/ 	.short	(.L_138 - .L_137)
.L_137:
        /*0030*/ 	.word	0x00000080
        /*0034*/ 	.word	0x00000001
        /*0038*/ 	.word	0x00000001


	//----- nvinfo : EIATTR_CBANK_PARAM_SIZE
	.align		4
.L_138:
        /*003c*/ 	.byte	0x03, 0x19
        /*003e*/ 	.short	0x0418


	//----- nvinfo : EIATTR_PARAM_CBANK
	.align		4
        /*0040*/ 	.byte	0x04, 0x0a
        /*0042*/ 	.short	(.L_140 - .L_139)
	.align		4
.L_139:
        /*0044*/ 	.word	index@(.nv.constant0._ZN7cutlass13device_kernelIN5flash19enable_sm80_to_sm89INS1_16FlashAttnFwdSm80INS1_25CollectiveMainloopFwdSm80ILi4ELi1ELb0EN4cute5tupleIJNS5_1CILi128EEENS7_ILi112EEENS7_ILi64EEEEEELi64ENS_6half_tEfNS_4arch4Sm80ELb0ELb0ELb1ELb1ELb0ELb0ELb1ELb0EEENS1_21CollectiveEpilogueFwdINS6_IJS8_SA_S9_EEENS6_IJNS7_ILi1EEESI_SI_EEESC_SE_Li128ELb1ELb1ELb0ELb0EEENS1_19SingleTileSchedulerILb1ELb0ELb1ELi128EEEEEEEEEvNT_6ParamsE)
        /*0048*/ 	.short	0x0210
        /*004a*/ 	.short	0x0418


	//----- nvinfo : EIATTR_SW_WAR
	.align		4
.L_140:
        /*004c*/ 	.byte	0x04, 0x36
        /*004e*/ 	.short	(.L_142 - .L_141)
.L_141:
        /*0050*/ 	.word	0x00000008
.L_142:


//--------------------- .nv.info._ZN7cutlass13device_kernelIN5flash19enable_sm80_to_sm89INS1_16FlashAttnFwdSm80INS1_25CollectiveMainloopFwdSm80ILi4ELi1ELb0EN4cute5tupleIJNS5_1CILi128EEENS7_ILi112EEENS7_ILi64EEEEEELi64ENS_6half_tEfNS_4arch4Sm80ELb0ELb0ELb1ELb1ELb0ELb1ELb1ELb0EEENS1_21CollectiveEpilogueFwdINS6_IJS8_SA_S9_EEENS6_IJNS7_ILi1EEESI_SI_EEESC_SE_Li128ELb1ELb1ELb0ELb0EEENS1_19SingleTileSchedulerILb1ELb0ELb1ELi128EEEEEEEEEvNT_6ParamsE --------------------------
	.section	.nv.info._ZN7cutlass13device_kernelIN5flash19enable_sm80_to_sm89INS1_16FlashAttnFwdSm80INS1_25CollectiveMainloopFwdSm80ILi4ELi1ELb0EN4cute5tupleIJNS5_1CILi128EEENS7_ILi112EEENS7_ILi64EEEEEELi64ENS_6half_tEfNS_4arch4Sm80ELb0ELb0ELb1ELb1ELb0ELb1ELb1ELb0EEENS1_21CollectiveEpilogueFwdINS6_IJS8_SA_S9_EEENS6_IJNS7_ILi1EEESI_SI_EEESC_SE_Li128ELb1ELb1ELb0ELb0EEENS1_19SingleTileSchedulerILb1ELb0ELb1ELi128EEEEEEEEEvNT_6ParamsE,"",@"SHT_CUDA_INFO"
	.sectionflags	@""
	.align	4


	//----- nvinfo : EIATTR_CUDA_API_VERSION
	.align		4
        /*0000*/ 	.byte	0x04, 0x37
        /*0002*/ 	.short	(.L_144 - .L_143)
.L_143:
        /*0004*/ 	.word	0x00000082


	//----- nvinfo : EIATTR_KPARAM_INFO
	.align		4
.L_144:
        /*0008*/ 	.byte	0x04, 0x17
        /*000a*/ 	.short	(.L_146 - .L_145)
.L_145:
        /*000c*/ 	.word	0x00000000
        /*0010*/ 	.short	0x0000
        /*0012*/ 	.short	0x0000
        /*0014*/ 	.byte	0x00, 0xf0, 0x61, 0x10


	//----- nvinfo : EIATTR_SPARSE_MMA_MASK
	.align		4
.L_146:
        /*0018*/ 	.byte	0x03, 0x50
        /*001a*/ 	.short	0x0000


	//----- nvinfo : EIATTR_MAXREG_COUNT
	.align		4
        /*001c*/ 	.byte	0x03, 0x1b
        /*001e*/ 	.short	0x00ff


	//----- nvinfo : EIATTR_MERCURY_ISA_VERSION
	.align		4
        /*0020*/ 	.byte	0x03, 0x5f
        /*0022*/ 	.short	0x0101


	//----- nvinfo : EIATTR_EXIT_INSTR_OFFSETS
	.align		4
        /*0024*/ 	.byte	0x04, 0x1c
        /*0026*/ 	.short	(.L_148 - .L_147)


	//   ....[0]....
.L_147:
        /*0028*/ 	.word	0x00000010


	//----- nvinfo : EIATTR_MAX_THREADS
	.align		4
.L_148:
        /*002c*/ 	.byte	0x04, 0x05
        /*002e*/ 	.short	(.L_150 - .L_149)
.L_149:
        /*0030*/ 	.word	0x00000080
        /*0034*/ 	.word	0x00000001
        /*0038*/ 	.word	0x00000001


	//----- nvinfo : EIATTR_CBANK_PARAM_SIZE
	.align		4
.L_150:
        /*003c*/ 	.byte	0x03, 0x19
        /*003e*/ 	.short	0x0418


	//----- nvinfo : EIATTR_PARAM_CBANK
	.align		4
        /*0040*/ 	.byte	0x04, 0x0a
        /*0042*/ 	.short	(.L_152 - .L_151)
	.align		4
.L_151:
        /*0044*/ 	.word	index@(.nv.constant0._ZN7cutlass13device_kernelIN5flash19enable_sm80_to_sm89INS1_16FlashAttnFwdSm80INS1_25CollectiveMainloopFwdSm80ILi4ELi1ELb0EN4cute5tupleIJNS5_1CILi128EEENS7_ILi112EEENS7_ILi64EEEEEELi64ENS_6half_tEfNS_4arch4Sm80ELb0ELb0ELb1ELb1ELb0ELb1ELb1ELb0EEENS1_21CollectiveEpilogueFwdINS6_IJS8_SA_S9_EEENS6_IJNS7_ILi1EEESI_SI_EEESC_SE_Li128ELb1ELb1ELb0ELb0EEENS1_19SingleTileSchedulerILb1ELb0ELb1ELi128EEEEEEEEEvNT_6ParamsE)
        /*0048*/ 	.short	0x0210
        /*004a*/ 	.short	0x0418


	//----- nvinfo : EIATTR_SW_WAR
	.align		4
.L_152:
        /*004c*/ 	.byte	0x04, 0x36
        /*004e*/ 	.short	(.L_154 - .L_153)
.L_153:
        /*0050*/ 	.word	0x00000008
.L_154:


//--------------------- .nv.info._ZN7cutlass13device_kernelIN5flash19enable_sm80_to_sm89INS1_16FlashAttnFwdSm80INS1_25CollectiveMainloopFwdSm80ILi4ELi1ELb0EN4cute5tupleIJNS5_1CILi128EEENS7_ILi96EEENS7_ILi64EEEEEELi64ENS_6half_tEfNS_4arch4Sm80ELb0ELb1ELb1ELb0ELb0ELb0ELb1ELb0EEENS1_21CollectiveEpilogueFwdINS6_IJS8_SA_S9_EEENS6_IJNS7_ILi1EEESI_SI_EEESC_SE_Li128ELb0ELb1ELb0ELb0EEENS1_19SingleTileSchedulerILb0ELb0ELb1ELi128EEEEEEEEEvNT_6ParamsE --------------------------
	.section	.nv.info._ZN7cutlass13device_kernelIN5flash19enable_sm80_to_sm89INS1_16FlashAttnFwdSm80INS1_25CollectiveMainloopFwdSm80ILi4ELi1ELb0EN4cute5tupleIJNS5_1CILi128EEENS7_ILi96EEENS7_ILi64EEEEEELi64ENS_6half_tEfNS_4arch4Sm80ELb0ELb1ELb1ELb0ELb0ELb0ELb1ELb0EEENS1_21CollectiveEpilogueFwdINS6_IJS8_SA_S9_EEENS6_IJNS7_ILi1EEESI_SI_EEESC_SE_Li128ELb0ELb1ELb0ELb0EEENS1_19SingleTileSchedulerILb0ELb0ELb1ELi128EEEEEEEEEvNT_6ParamsE,"",@"SHT_CUDA_INFO"
	.sectionflags	@""
	.align	4


	//----- nvinfo : EIATTR_CUDA_API_VERSION
	.align		4
        /*0000*/ 	.byte	0x04, 0x37
        /*0002*/ 	.short	(.L_156 - .L_155)
.L_155:
        /*0004*/ 	.word	0x00000082


	//----- nvinfo : EIATTR_KPARAM_INFO
	.align		4
.L_156:
        /*0008*/ 	.byte	0x04, 0x17
        /*000a*/ 	.short	(.L_158 - .L_157)
.L_157:
        /*000c*/ 	.word	0x00000000
        /*0010*/ 	.short	0x0000
        /*0012*/ 	.short	0x0000
        /*0014*/ 	.byte	0x00, 0xf0, 0x61, 0x10


	//----- nvinfo : EIATTR_SPARSE_MMA_MASK
	.align		4
.L_158:
        /*0018*/ 	.byte	0x03, 0x50
        /*001a*/ 	.short	0x0000


	//----- nvinfo : EIATTR_MAXREG_COUNT
	.align		4
        /*001c*/ 	.byte	0x03, 0x1b
        /*001e*/ 	.short	0x00ff


	//----- nvinfo : EIATTR_MERCURY_ISA_VERSION
	.align		4
        /*0020*/ 	.byte	0x03, 0x5f
        /*0022*/ 	.short	0x0101


	//----- nvinfo : EIATTR_EXIT_INSTR_OFFSETS
	.align		4
        /*0024*/ 	.byte	0x04, 0x1c
        /*0026*/ 	.short	(.L_160 - .L_159)


	//   ....[0]....
.L_159:
        /*0028*/ 	.word	0x00000010


	//----- nvinfo : EIATTR_MAX_THREADS
	.align		4
.L_160:
        /*002c*/ 	.byte	0x04, 0x05
        /*002e*/ 	.short	(.L_162 - .L_161)
.L_161:
        /*0030*/ 	.word	0x00000080
        /*0034*/ 	.word	0x00000001
        /*0038*/ 	.word	0x00000001


	//----- nvinfo : EIATTR_CBANK_PARAM_SIZE
	.align		4
.L_162:
        /*003c*/ 	.byte	0x03, 0x19
        /*003e*/ 	.short	0x0418


	//----- nvinfo : EIATTR_PARAM_CBANK
	.align		4
        /*0040*/ 	.byte	0x04, 0x0a
        /*0042*/ 	.short	(.L_164 - .L_163)
	.align		4
.L_163:
        /*0044*/ 	.word	index@(.nv.constant0._ZN7cutlass13device_kernelIN5flash19enable_sm80_to_sm89INS1_16FlashAttnFwdSm80INS1_25CollectiveMainloopFwdSm80ILi4ELi1ELb0EN4cute5tupleIJNS5_1CILi128EEENS7_ILi96EEENS7_ILi64EEEEEELi64ENS_6half_tEfNS_4arch4Sm80ELb0ELb1ELb1ELb0ELb0ELb0ELb1ELb0EEENS1_21CollectiveEpilogueFwdINS6_IJS8_SA_S9_EEENS6_IJNS7_ILi1EEESI_SI_EEESC_SE_Li128ELb0ELb1ELb0ELb0EEENS1_19SingleTileSchedulerILb0ELb0ELb1ELi128EEEEEEEEEvNT_6ParamsE)
        /*0048*/ 	.short	0x0210
        /*004a*/ 	.short	0x0418


	//----- nvinfo : EIATTR_SW_WAR
	.align		4
.L_164:
        /*004c*/ 	.byte	0x04, 0x36
        /*004e*/ 	.short	(.L_166 - .L_165)
.L_165:
        /*0050*/ 	.word	0x00000008
.L_166:


//--------------------- .nv.info._ZN7cutlass13device_kernelIN5flash19enable_sm80_to_sm89INS1_16FlashAttnFwdSm80INS1_25CollectiveMainloopFwdSm80ILi4ELi1ELb0EN4cute5tupleIJNS5_1CILi128EEENS7_ILi96EEENS7_ILi64EEEEEELi64ENS_6half_tEfNS_4arch4Sm80ELb0ELb1ELb1ELb1ELb0ELb0ELb1ELb0EEENS1_21CollectiveEpilogueFwdINS6_IJS8_SA_S9_EEENS6_IJNS7_ILi1EEESI_SI_EEESC_SE_Li128ELb1ELb1ELb0ELb0EEENS1_19SingleTileSchedulerILb1ELb0ELb1ELi128EEEEEEEEEvNT_6ParamsE --------------------------
	.section	.nv.info._ZN7cutlass13device_kernelIN5flash19enable_sm80_to_sm89INS1_16FlashAttnFwdSm80INS1_25CollectiveMainloopFwdSm80ILi4ELi1ELb0EN4cute5tupleIJNS5_1CILi128EEENS7_ILi96EEENS7_ILi64EEEEEELi64ENS_6half_tEfNS_4arch4Sm80ELb0ELb1ELb1ELb1ELb0ELb0ELb1ELb0EEENS1_21CollectiveEpilogueFwdINS6_IJS8_SA_S9_EEENS6_IJNS7_ILi1EEESI_SI_EEESC_SE_Li128ELb1ELb1ELb0ELb0EEENS1_19SingleTileSchedulerILb1ELb0ELb1ELi128EEEEEEEEEvNT_6ParamsE,"",@"SHT_CUDA_INFO"
	.sectionflags	@""
	.align	4


	//----- nvinfo : EIATTR_CUDA_API_VERSION
	.align		4
        /*0000*/ 	.byte	0x04, 0x37
        /*0002*/ 	.short	(.L_168 - .L_167)
.L_167:
        /*0004*/ 	.word	0x00000082


	//----- nvinfo : EIATTR_KPARAM_INFO
	.align		4
.L_168:
        /*0008*/ 	.byte	0x04, 0x17
        /*000a*/ 	.short	(.L_170 - .L_169)
.L_169:
        /*000c*/ 	.word	0x00000000
        /*0010*/ 	.short	0x0000
        /*0012*/ 	.short	0x0000
        /*0014*/ 	.byte	0x00, 0xf0, 0x61, 0x10


	//----- nvinfo : EIATTR_SPARSE_MMA_MASK
	.align		4
.L_170:
        /*0018*/ 	.byte	0x03, 0x50
        /*001a*/ 	.short	0x0000


	//----- nvinfo : EIATTR_MAXREG_COUNT
	.align		4
        /*001c*/ 	.byte	0x03, 0x1b
        /*001e*/ 	.short	0x00ff


	//----- nvinfo : EIATTR_MERCURY_ISA_VERSION
	.align		4
        /*0020*/ 	.byte	0x03, 0x5f
        /*0022*/ 	.short	0x0101


	//----- nvinfo : EIATTR_EXIT_INSTR_OFFSETS
	.align		4
        /*0024*/ 	.byte	0x04, 0x1c
        /*0026*/ 	.short	(.L_172 - .L_171)


	//   ....[0]....
.L_171:
        /*0028*/ 	.word	0x00000010


	//----- nvinfo : EIATTR_MAX_THREADS
	.align		4
.L_172:
        /*002c*/ 	.byte	0x04, 0x05
        /*002e*/ 	.short	(.L_174 - .L_173)
.L_173:
        /*0030*/ 	.word	0x00000080
        /*0034*/ 	.word	0x00000001
        /*0038*/ 	.word	0x00000001


	//----- nvinfo : EIATTR_CBANK_PARAM_SIZE
	.align		4
.L_174:
        /*003c*/ 	.byte	0x03, 0x19
        /*003e*/ 	.short	0x0418


	//----- nvinfo : EIATTR_PARAM_CBANK
	.align		4
        /*0040*/ 	.byte	0x04, 0x0a
        /*0042*/ 	.short	(.L_176 - .L_175)
	.align		4
.L_175:
        /*0044*/ 	.word	index@(.nv.constant0._ZN7cutlass13device_kernelIN5flash19enable_sm80_to_sm89INS1_16FlashAttnFwdSm80INS1_25CollectiveMainloopFwdSm80ILi4ELi1ELb0EN4cute5tupleIJNS5_1CILi128EEENS7_ILi96EEENS7_ILi64EEEEEELi64ENS_6half_tEfNS_4arch4Sm80ELb0ELb1ELb1ELb1ELb0ELb0ELb1ELb0EEENS1_21CollectiveEpilogueFwdINS6_IJS8_SA_S9_EEENS6_IJNS7_ILi1EEESI_SI_EEESC_SE_Li128ELb1ELb1ELb0ELb0EEENS1_19SingleTileSchedulerILb1ELb0ELb1ELi128EEEEEEEEEvNT_6ParamsE)
        /*0048*/ 	.short	0x0210
        /*004a*/ 	.short	0x0418


	//----- nvinfo : EIATTR_SW_WAR
	.align		4
.L_176:
        /*004c*/ 	.byte	0x04, 0x36
        /*004e*/ 	.short	(.L_178 - .L_177)
.L_177:
        /*0050*/ 	.word	0x00000008
.L_178:


//--------------------- .nv.info._ZN7cutlass13device_kernelIN5flash19enable_sm80_to_sm89INS1_16FlashAttnFwdSm80INS1_25CollectiveMainloopFwdSm80ILi4ELi1ELb0EN4cute5tupleIJNS5_1CILi128EEENS7_ILi96EEENS7_ILi64EEEEEELi64ENS_6half_tEfNS_4arch4Sm80ELb0ELb1ELb1ELb1ELb0ELb1ELb1ELb0EEENS1_21CollectiveEpilogueFwdINS6_IJS8_SA_S9_EEENS6_IJNS7_ILi1EEESI_SI_EEESC_SE_Li128ELb1ELb1ELb0ELb0EEENS1_19SingleTileSchedulerILb1ELb0ELb1ELi128EEEEEEEEEvNT_6ParamsE --------------------------
	.section	.nv.info._ZN7cutlass13device_kernelIN5flash19enable_sm80_to_sm89INS1_16FlashAttnFwdSm80INS1_25CollectiveMainloopFwdSm80ILi4ELi1ELb0EN4cute5tupleIJNS5_1CILi128EEENS7_ILi96EEENS7_ILi64EEEEEELi64ENS_6half_tEfNS_4arch4Sm80ELb0ELb1ELb1ELb1ELb0ELb1ELb1ELb0EEENS1_21CollectiveEpilogueFwdINS6_IJS8_SA_S9_EEENS6_IJNS7_ILi1EEESI_SI_EEESC_SE_Li128ELb1ELb1ELb0ELb0EEENS1_19SingleTileSchedulerILb1ELb0ELb1ELi128EEEEEEEEEvNT_6ParamsE,"",@"SHT_CUDA_INFO"
	.sectionflags	@""
	.align	4


	//----- nvinfo : EIATTR_CUDA_API_VERSION
	.align		4
        /*0000*/ 	.byte	0x04, 0x37
        /*0002*/ 	.short	(.L_180 - .L_179)
.L_179:
        /*0004*/ 	.word	0x00000082


	//----- nvinfo : EIATTR_KPARAM_INFO
	.align		4
.L_180:
        /*0008*/ 	.byte	0x04, 0x17
        /*000a*/ 	.short	(.L_182 - .L_181)
.L_181:
        /*000c*/ 	.word	0x00000000
        /*0010*/ 	.short	0x0000
        /*0012*/ 	.short	0x0000
        /*0014*/ 	.byte	0x00, 0xf0, 0x61, 0x10


	//----- nvinfo : EIATTR_SPARSE_MMA_MASK
	.align		4
.L_182:
        /*0018*/ 	.byte	0x03, 0x50
        /*001a*/ 	.short	0x0000


	//----- nvinfo : EIATTR_MAXREG_COUNT
	.align		4
        /*001c*/ 	.byte	0x03, 0x1b
        /*001e*/ 	.short	0x00ff


	//----- nvinfo : EIATTR_MERCURY_ISA_VERSION
	.align		4
        /*0020*/ 	.byte	0x03, 0x5f
        /*0022*/ 	.short	0x0101


	//----- nvinfo : EIATTR_EXIT_INSTR_OFFSETS
	.align		4
        /*0024*/ 	.byte	0x04, 0x1c
        /*0026*/ 	.short	(.L_184 - .L_183)


	//   ....[0]....
.L_183:
        /*0028*/ 	.word	0x00000010


	//----- nvinfo : EIATTR_MAX_THREADS
	.align		4
.L_184:
        /*002c*/ 	.byte	0x04, 0x05
        /*002e*/ 	.short	(.L_186 - .L_185)
.L_185:
        /*0030*/ 	.word	0x00000080
        /*0034*/ 	.word	0x00000001
        /*0038*/ 	.word	0x00000001


	//----- nvinfo : EIATTR_CBANK_PARAM_SIZE
	.align		4
.L_186:
        /*003c*/ 	.byte	0x03, 0x19
        /*003e*/ 	.short	0x0418


	//----- nvinfo : EIATTR_PARAM_CBANK
	.align		4
        /*0040*/ 	.byte	0x04, 0x0a
        /*0042*/ 	.short	(.L_188 - .L_187)
	.align		4
.L_187:
        /*0044*/ 	.word	index@(.nv.constant0._ZN7cutlass13device_kernelIN5flash19enable_sm80_to_sm89INS1_16FlashAttnFwdSm80INS1_25CollectiveMainloopFwdSm80ILi4ELi1ELb0EN4cute5tupleIJNS5_1CILi128EEENS7_ILi96EEENS7_ILi64EEEEEELi64ENS_6half_tEfNS_4arch4Sm80ELb0ELb1ELb1ELb1ELb0ELb1ELb1ELb0EEENS1_21CollectiveEpilogueFwdINS6_IJS8_SA_S9_EEENS6_IJNS7_ILi1EEESI_SI_EEESC_SE_Li128ELb1ELb1ELb0ELb0EEENS1_19SingleTileSchedulerILb1ELb0ELb1ELi128EEEEEEEEEvNT_6ParamsE)
        /*0048*/ 	.short	0x0210
        /*004a*/ 	.short	0x0418


	//----- nvinfo : EIATTR_SW_WAR
	.align		4
.L_188:
        /*004c*/ 	.byte	0x04, 0x36
        /*004e*/ 	.short	(.L_190 - .L_189)
.L_189:
        /*0050*/ 	.word	0x00000008
.L_190:


//--------------------- .nv.info._ZN7cutlass13device_kernelIN5flash19enable_sm80_to_sm89INS1_16FlashAttnFwdSm80INS1_25CollectiveMainloopFwdSm80ILi4ELi1ELb0EN4cute5tupleIJNS5_1CILi128EEENS7_ILi112EEENS7_ILi64EEEEEELi64ENS_6half_tEfNS_4arch4Sm80ELb1ELb0ELb1ELb0ELb0ELb0ELb1ELb0EEENS1_21CollectiveEpilogueFwdINS6_IJS8_SA_S9_EEENS6_IJNS7_ILi1EEESI_SI_EEESC_SE_Li128ELb0ELb1ELb0ELb0EEENS1_30DynamicPersistentTileSchedulerILi128ELi128ELb0ELb1ELb0EEEEEEEEEvNT_6ParamsE --------------------------
	.section	.nv.info._ZN7cutlass13device_kernelIN5flash19enable_sm80_to_sm89INS1_16FlashAttnFwdSm80INS1_25CollectiveMainloopFwdSm80ILi4ELi1ELb0EN4cute5tupleIJNS5_1CILi128EEENS7_ILi112EEENS7_ILi64EEEEEELi64ENS_6half_tEfNS_4arch4Sm80ELb1ELb0ELb1ELb0ELb0ELb0ELb1ELb0EEENS1_21CollectiveEpilogueFwdINS6_IJS8_SA_S9_EEENS6_IJNS7_ILi1EEESI_SI_EEESC_SE_Li128ELb0ELb1ELb0ELb0EEENS1_30DynamicPersistentTileSchedulerILi128ELi128ELb0ELb1ELb0EEEEEEEEEvNT_6ParamsE,"",@"SHT_CUDA_INFO"
	.sectionflags	@""
	.align	4


	//----- nvinfo : EIATTR_CUDA_API_VERSION
	.align		4
        /*0000*/ 	.byte	0x04, 0x37
        /*0002*/ 	.short	(.L_192 - .L_191)
.L_191:
        /*0004*/ 	.word	0x00000082


	//----- nvinfo : EIATTR_KPARAM_INFO
	.align		4
.L_192:
        /*0008*/ 	.byte	0x04, 0x17
        /*000a*/ 	.short	(.L_194 - .L_193)
.L_193:
        /*000c*/ 	.word	0x00000000
        /*0010*/ 	.short	0x0000
        /*0012*/ 	.short	0x0000
        /*0014*/ 	.byte	0x00, 0xf0, 0xa1, 0x10


	//----- nvinfo : EIATTR_SPARSE_MMA_MASK
	.align		4
.L_194:
        /*0018*/ 	.byte	0x03, 0x50
        /*001a*/ 	.short	0x0000


	//----- nvinfo : EIATTR_MAXREG_COUNT
	.align		4
        /*001c*/ 	.byte	0x03, 0x1b
        /*001e*/ 	.short	0x00ff


	//----- nvinfo : EIATTR_MERCURY_ISA_VERSION
	.align		4
        /*0020*/ 	.byte	0x03, 0x5f
        /*0022*/ 	.short	0x0101


	//----- nvinfo : EIATTR_EXIT_INSTR_OFFSETS
	.align		4
        /*0024*/ 	.byte	0x04, 0x1c
        /*0026*/ 	.short	(.L_196 - .L_195)


	//   ....[0]....
.L_195:
        /*0028*/ 	.word	0x00000010


	//----- nvinfo : EIATTR_MAX_THREADS
	.align		4
.L_196:
        /*002c*/ 	.byte	0x04, 0x05
        /*002e*/ 	.short	(.L_198 - .L_197)
.L_197:
        /*0030*/ 	.word	0x00000080
        /*0034*/ 	.word	0x00000001
        /*0038*/ 	.word	0x00000001


	//----- nvinfo : EIATTR_CBANK_PARAM_SIZE
	.align		4
.L_198:
        /*003c*/ 	.byte	0x03, 0x19
        /*003e*/ 	.short	0x0428


	//----- nvinfo : EIATTR_PARAM_CBANK
	.align		4
        /*0040*/ 	.byte	0x04, 0x0a
        /*0042*/ 	.short	(.L_200 - .L_199)
	.align		4
.L_199:
        /*0044*/ 	.word	index@(.nv.constant0._ZN7cutlass13device_kernelIN5flash19enable_sm80_to_sm89INS1_16FlashAttnFwdSm80INS1_25CollectiveMainloopFwdSm80ILi4ELi1ELb0EN4cute5tupleIJNS5_1CILi128EEENS7_ILi112EEENS7_ILi64EEEEEELi64ENS_6half_tEfNS_4arch4Sm80ELb1ELb0ELb1ELb0ELb0ELb0ELb1ELb0EEENS1_21CollectiveEpilogueFwdINS6_IJS8_SA_S9_EEENS6_IJNS7_ILi1EEESI_SI_EEESC_SE_Li128ELb0ELb1ELb0ELb0EEENS1_30DynamicPersistentTileSchedulerILi128ELi128ELb0ELb1ELb0EEEEEEEEEvNT_6ParamsE)
        /*0048*/ 	.short	0x0210
        /*004a*/ 	.short	0x0428


	//----- nvinfo : EIATTR_SW_WAR
	.align		4
.L_200:
        /*004c*/ 	.byte	0x04, 0x36
        /*004e*/ 	.short	(.L_202 - .L_201)
.L_201:
        /*0050*/ 	.word	0x00000008
.L_202:


//--------------------- .nv.info._ZN7cutlass13device_kernelIN5flash19enable_sm80_to_sm89INS1_16FlashAttnFwdSm80INS1_25CollectiveMainloopFwdSm80ILi4ELi1ELb0EN4cute5tupleIJNS5_1CILi128EEENS7_ILi112EEENS7_ILi64EEEEEELi64ENS_6half_tEfNS_4arch4Sm80ELb1ELb0ELb1ELb1ELb0ELb0ELb1ELb0EEENS1_21CollectiveEpilogueFwdINS6_IJS8_SA_S9_EEENS6_IJNS7_ILi1EEESI_SI_EEESC_SE_Li128ELb1ELb1ELb0ELb0EEENS1_19SingleTileSchedulerILb1ELb0ELb1ELi128EEEEEEEEEvNT_6ParamsE --------------------------
	.section	.nv.info._ZN7cutlass13device_kernelIN5flash19enable_sm80_to_sm89INS1_16FlashAttnFwdSm80INS1_25CollectiveMainloopFwdSm80ILi4ELi1ELb0EN4cute5tupleIJNS5_1CILi128EEENS7_ILi112EEENS7_ILi64EEEEEELi64ENS_6half_tEfNS_4arch4Sm80ELb1ELb0ELb1ELb1ELb0ELb0ELb1ELb0EEENS1_21CollectiveEpilogueFwdINS6_IJS8_SA_S9_EEENS6_IJNS7_ILi1EEESI_SI_EEESC_SE_Li128ELb1ELb1ELb0ELb0EEENS1_19SingleTileSchedulerILb1ELb0ELb1ELi128EEEEEEEEEvNT_6ParamsE,"",@"SHT_CUDA_INFO"
	.sectionflags	@""
	.align	4


	//----- nvinfo : EIATTR_CUDA_API_VERSION
	.align		4
        /*0000*/ 	.byte	0x04, 0x37
        /*0002*/ 	.short	(.L_204 - .L_203)
.L_203:
        /*0004*/ 	.word	0x00000082


	//----- nvinfo : EIATTR_KPARAM_INFO
	.align		4
.L_204:
        /*0008*/ 	.byte	0x04, 0x17
        /*000a*/ 	.short	(.L_206 - .L_205)
.L_205:
        /*000c*/ 	.word	0x00000000
        /*0010*/ 	.short	0x0000
        /*0012*/ 	.short	0x0000
        /*0014*/ 	.byte	0x00, 0xf0, 0x61, 0x10


	//----- nvinfo : EIATTR_SPARSE_MMA_MASK
	.align		4
.L_206:
        /*0018*/ 	.byte	0x03, 0x50
        /*001a*/ 	.short	0x0000


	//----- nvinfo : EIATTR_MAXREG_COUNT
	.align		4
        /*001c*/ 	.byte	0x03, 0x1b
        /*001e*/ 	.short	0x00ff


	//----- nvinfo : EIATTR_MERCURY_ISA_VERSION
	.align		4
        /*0020*/ 	.byte	0x03, 0x5f
        /*0022*/ 	.short	0x0101


	//----- nvinfo : EIATTR_EXIT_INSTR_OFFSETS
	.align		4
        /*0024*/ 	.byte	0x04, 0x1c
        /*0026*/ 	.short	(.L_208 - .L_207)


	//   ....[0]....
.L_207:
        /*0028*/ 	.word	0x00000010


	//----- nvinfo : EIATTR_MAX_THREADS
	.align		4
.L_208:
        /*002c*/ 	.byte	0x04, 0x05
        /*002e*/ 	.short	(.L_210 - .L_209)
.L_209:
        /*0030*/ 	.word	0x00000080
        /*0034*/ 	.word	0x00000001
        /*0038*/ 	.word	0x00000001


	//----- nvinfo : EIATTR_CBANK_PARAM_SIZE
	.align		4
.L_210:
        /*003c*/ 	.byte	0x03, 0x19
        /*003e*/ 	.short	0x0418


	//----- nvinfo : EIATTR_PARAM_CBANK
	.align		4
        /*0040*/ 	.byte	0x04, 0x0a
        /*0042*/ 	.short	(.L_212 - .L_211)
	.align		4
.L_211:
        /*0044*/ 	.word	index@(.nv.constant0._ZN7cutlass13device_kernelIN5flash19enable_sm80_to_sm89INS1_16FlashAttnFwdSm80INS1_25CollectiveMainloopFwdSm80ILi4ELi1ELb0EN4cute5tupleIJNS5_1CILi128EEENS7_ILi112EEENS7_ILi64EEEEEELi64ENS_6half_tEfNS_4arch4Sm80ELb1ELb0ELb1ELb1ELb0ELb0ELb1ELb0EEENS1_21CollectiveEpilogueFwdINS6_IJS8_SA_S9_EEENS6_IJNS7_ILi1EEESI_SI_EEESC_SE_Li128ELb1ELb1ELb0ELb0EEENS1_19SingleTileSchedulerILb1ELb0ELb1ELi128EEEEEEEEEvNT_6ParamsE)
        /*0048*/ 	.short	0x0210
        /*004a*/ 	.short	0x0418


	//----- nvinfo : EIATTR_SW_WAR
	.align		4
.L_212:
        /*004c*/ 	.byte	0x04, 0x36
        /*004e*/ 	.short	(.L_214 - .L_213)
.L_213:
        /*0050*/ 	.word	0x00000008
.L_214:


//--------------------- .nv.info._ZN7cutlass13device_kernelIN5flash19enable_sm80_to_sm89INS1_16FlashAttnFwdSm80INS1_25CollectiveMainloopFwdSm80ILi4ELi1ELb0EN4cute5tupleIJNS5_1CILi128EEENS7_ILi112EEENS7_ILi64EEEEEELi64ENS_6half_tEfNS_4arch4Sm80ELb1ELb0ELb1ELb1ELb0ELb1ELb1ELb0EEENS1_21CollectiveEpilogueFwdINS6_IJS8_SA_S9_EEENS6_IJNS7_ILi1EEESI_SI_EEESC_SE_Li128ELb1ELb1ELb0ELb0EEENS1_19SingleTileSchedulerILb1ELb0ELb1ELi128EEEEEEEEEvNT_6ParamsE --------------------------
	.section	.nv.info._ZN7cutlass13device_kernelIN5flash19enable_sm80_to_sm89INS1_16FlashAttnFwdSm80INS1_25CollectiveMainloopFwdSm80ILi4ELi1ELb0EN4cute5tupleIJNS5_1CILi128EEENS7_ILi112EEENS7_ILi64EEEEEELi64ENS_6half_tEfNS_4arch4Sm80ELb1ELb0ELb1ELb1ELb0ELb1ELb1ELb0EEENS1_21CollectiveEpilogueFwdINS6_IJS8_SA_S9_EEENS6_IJNS7_ILi1EEESI_SI_EEESC_SE_Li128ELb1ELb1ELb0ELb0EEENS1_19SingleTileSchedulerILb1ELb0ELb1ELi128EEEEEEEEEvNT_6ParamsE,"",@"SHT_CUDA_INFO"
	.sectionflags	@""
	.align	4


	//----- nvinfo : EIATTR_CUDA_API_VERSION
	.align		4
        /*0000*/ 	.byte	0x04, 0x37
        /*0002*/ 	.short	(.L_216 - .L_215)
.L_215:
        /*0004*/ 	.word	0x00000082


	//----- nvinfo : EIATTR_KPARAM_INFO
	.align		4
.L_216:
        /*0008*/ 	.byte	0x04, 0x17
        /*000a*/ 	.short	(.L_218 - .L_217)
.L_217:
        /*000c*/ 	.word	0x00000000
        /*0010*/ 	.short	0x0000
        /*0012*/ 	.short	0x0000
        /*0014*/ 	.byte	0x00, 0xf0, 0x61, 0x10


	//----- nvinfo : EIATTR_SPARSE_MMA_MASK
	.align		4
.L_218:
        /*0018*/ 	.byte	0x03, 0x50
        /*001a*/ 	.short	0x0000


	//----- nvinfo : EIATTR_MAXREG_COUNT
	.align		4
        /*001c*/ 	.byte	0x03, 0x1b
        /*001e*/ 	.short	0x00ff


	//----- nvinfo : EIATTR_MERCURY_ISA_VERSION
	.align		4
        /*0020*/ 	.byte	0x03, 0x5f
        /*0022*/ 	.short	0x0101


	//----- nvinfo : EIATTR_EXIT_INSTR_OFFSETS
	.align		4
        /*0024*/ 	.byte	0x04, 0x1c
        /*0026*/ 	.short	(.L_220 - .L_219)


	//   ....[0]....
.L_219:
        /*0028*/ 	.word	0x00000010


	//----- nvinfo : EIATTR_MAX_THREADS
	.align		4
.L_220:
        /*002c*/ 	.byte	0x04, 0x05
        /*002e*/ 	.short	(.L_222 - .L_221)
.L_221:
        /*0030*/ 	.word	0x00000080
        /*0034*/ 	.word	0x00000001
        /*0038*/ 	.word	0x00000001


	//----- nvinfo : EIATTR_CBANK_PARAM_SIZE
	.align		4
.L_222:
        /*003c*/ 	.byte	0x03, 0x19
        /*003e*/ 	.short	0x0418


	//----- nvinfo : EIATTR_PARAM_CBANK
	.align		4
        /*0040*/ 	.byte	0x04, 0x0a
        /*0042*/ 	.short	(.L_224 - .L_223)
	.align		4
.L_223:
        /*0044*/ 	.word	index@(.nv.constant0._ZN7cutlass13device_kernelIN5flash19enable_sm80_to_sm89INS1_16FlashAttnFwdSm80INS1_25CollectiveMainloopFwdSm80ILi4ELi1ELb0EN4cute5tupleIJNS5_1CILi128EEENS7_ILi112EEENS7_ILi64EEEEEELi64ENS_6half_tEfNS_4arch4Sm80ELb1ELb0ELb1ELb1ELb0ELb1ELb1ELb0EEENS1_21CollectiveEpilogueFwdINS6_IJS8_SA_S9_EEENS6_IJNS7_ILi1EEESI_SI_EEESC_SE_Li128ELb1ELb1ELb0ELb0EEENS1_19SingleTileSchedulerILb1ELb0ELb1ELi128EEEEEEEEEvNT_6ParamsE)
        /*0048*/ 	.short	0x0210
        /*004a*/ 	.short	0x0418


	//----- nvinfo : EIATTR_SW_WAR
	.align		4
.L_224:
        /*004c*/ 	.byte	0x04, 0x36
        /*004e*/ 	.short	(.L_226 - .L_225)
.L_225:
        /*0050*/ 	.word	0x00000008
.L_226:


//--------------------- .nv.info._ZN7cutlass13device_kernelIN5flash19enable_sm80_to_sm89INS1_16FlashAttnFwdSm80INS1_25CollectiveMainloopFwdSm80ILi4ELi1ELb0EN4cute5tupleIJNS5_1CILi128EEENS7_ILi112EEENS7_ILi64EEEEEELi64ENS_6half_tEfNS_4arch4Sm80ELb0ELb0ELb0ELb0ELb0ELb0ELb1ELb0EEENS1_21CollectiveEpilogueFwdINS6_IJS8_SA_S9_EEENS6_IJNS7_ILi1EEESI_SI_EEESC_SE_Li128ELb0ELb1ELb0ELb0EEENS1_19SingleTileSchedulerILb0ELb0ELb1ELi128EEEEEEEEEvNT_6ParamsE --------------------------
	.section	.nv.info._ZN7cutlass13device_kernelIN5flash19enable_sm80_to_sm89INS1_16FlashAttnFwdSm80INS1_25CollectiveMainloopFwdSm80ILi4ELi1ELb0EN4cute5tupleIJNS5_1CILi128EEENS7_ILi112EEENS7_ILi64EEEEEELi64ENS_6half_tEfNS_4arch4Sm80ELb0ELb0ELb0ELb0ELb0ELb0ELb1ELb0EEENS1_21CollectiveEpilogueFwdINS6_IJS8_SA_S9_EEENS6_IJNS7_ILi1EEESI_SI_EEESC_SE_Li128ELb0ELb1ELb0ELb0EEENS1_19SingleTileSchedulerILb0ELb0ELb1ELi128EEEEEEEEEvNT_6ParamsE,"",@"SHT_CUDA_INFO"
	.sectionflags	@""
	.align	4


	//----- nvinfo : EIATTR_CUDA_API_VERSION
	.align		4
        /*0000*/ 	.byte	0x04, 0x37
        /*0002*/ 	.short	(.L_228 - .L_227)
.L_227:
        /*0004*/ 	.word	0x00000082


	//----- nvinfo : EIATTR_KPARAM_INFO
	.align		4
.L_228:
        /*0008*/ 	.byte	0x04, 0x17
        /*000a*/ 	.short	(.L_230 - .L_229)
.L_229:
        /*000c*/ 	.word	0x00000000
        /*0010*/ 	.short	0x0000
        /*0012*/ 	.short	0x0000
        /*0014*/ 	.byte	0x00, 0xf0, 0x61, 0x10


	//----- nvinfo : EIATTR_SPARSE_MMA_MASK
	.align		4
.L_230:
        /*0018*/ 	.byte	0x03, 0x50
        /*001a*/ 	.short	0x0000


	//----- nvinfo : EIATTR_MAXREG_COUNT
	.align		4
        /*001c*/ 	.byte	0x03, 0x1b
        /*001e*/ 	.short	0x00ff


	//----- nvinfo : EIATTR_MERCURY_ISA_VERSION
	.align		4
        /*0020*/ 	.byte	0x03, 0x5f
        /*0022*/ 	.short	0x0101


	//----- nvinfo : EIATTR_EXIT_INSTR_OFFSETS
	.align		4
        /*0024*/ 	.byte	0x04, 0x1c
        /*0026*/ 	.short	(.L_232 - .L_231)


	//   ....[0]....
.L_231:
        /*0028*/ 	.word	0x00000010


	//----- nvinfo : EIATTR_MAX_THREADS
	.align		4
.L_232:
        /*002c*/ 	.byte	0x04, 0x05
        /*002e*/ 	.short	(.L_234 - .L_233)
.L_233:
        /*0030*/ 	.word	0x00000080
        /*0034*/ 	.word	0x00000001
        /*0038*/ 	.word	0x00000001


	//----- nvinfo : EIATTR_CBANK_PARAM_SIZE
	.align		4
.L_234:
        /*003c*/ 	.byte	0x03, 0x19
        /*003e*/ 	.short	0x0418


	//----- nvinfo : EIATTR_PARAM_CBANK
	.align		4
        /*0040*/ 	.byte	0x04, 0x0a
        /*0042*/ 	.short	(.L_236 - .L_235)
	.align		4
.L_235:
        /*0044*/ 	.word	index@(.nv.constant0._ZN7cutlass13device_kernelIN5flash19enable_sm80_to_sm89INS1_16FlashAttnFwdSm80INS1_25CollectiveMainloopFwdSm80ILi4ELi1ELb0EN4cute5tupleIJNS5_1CILi128EEENS7_ILi112EEENS7_ILi64EEEEEELi64ENS_6half_tEfNS_4arch4Sm80ELb0ELb0ELb0ELb0ELb0ELb0ELb1ELb0EEENS1_21CollectiveEpilogueFwdINS6_IJS8_SA_S9_EEENS6_IJNS7_ILi1EEESI_SI_EEESC_SE_Li128ELb0ELb1ELb0ELb0EEENS1_19SingleTileSchedulerILb0ELb0ELb1ELi128EEEEEEEEEvNT_6ParamsE)
        /*0048*/ 	.short	0x0210
        /*004a*/ 	.short	0x0418


	//----- nvinfo : EIATTR_SW_WAR
	.align		4
.L_236:
        /*004c*/ 	.byte	0x04, 0x36
        /*004e*/ 	.short	(.L_238 - .L_237)
.L_237:
        /*0050*/ 	.word	0x00000008
.L_238:


//--------------------- .nv.info._ZN7cutlass13device_kernelIN5flash19enable_sm80_to_sm89INS1_16FlashAttnFwdSm80INS1_25CollectiveMainloopFwdSm80ILi4ELi1ELb0EN4cute5tupleIJNS5_1CILi128EEENS7_ILi112EEENS7_ILi64EEEEEELi64ENS_6half_tEfNS_4arch4Sm80ELb0ELb0ELb0ELb1ELb0ELb0ELb1ELb0EEENS1_21CollectiveEpilogueFwdINS6_IJS8_SA_S9_EEENS6_IJNS7_ILi1EEESI_SI_EEESC_SE_Li128ELb1ELb1ELb0ELb0EEENS1_19SingleTileSchedulerILb1ELb0ELb1ELi128EEEEEEEEEvNT_6ParamsE --------------------------
	.section	.nv.info._ZN7cutlass13device_kernelIN5flash19enable_sm80_to_sm89INS1_16FlashAttnFwdSm80INS1_25CollectiveMainloopFwdSm80ILi4ELi1ELb0EN4cute5tupleIJNS5_1CILi128EEENS7_ILi112EEENS7_ILi64EEEEEELi64ENS_6half_tEfNS_4arch4Sm80ELb0ELb0ELb0ELb1ELb0ELb0ELb1ELb0EEENS1_21CollectiveEpilogueFwdINS6_IJS8_SA_S9_EEENS6_IJNS7_ILi1EEESI_SI_EEESC_SE_Li128ELb1ELb1ELb0ELb0EEENS1_19SingleTileSchedulerILb1ELb0ELb1ELi128EEEEEEEEEvNT_6ParamsE,"",@"SHT_CUDA_INFO"
	.sectionflags	@""
	.align	4


	//----- nvinfo : EIATTR_CUDA_API_VERSION
	.align		4
        /*0000*/ 	.byte	0x04, 0x37
        /*0002*/ 	.short	(.L_240 - .L_239)
.L_239:
        /*0004*/ 	.word	0x00000082


	//----- nvinfo : EIATTR_KPARAM_INFO
	.align		4
.L_240:
        /*0008*/ 	.byte	0x04, 0x17
        /*000a*/ 	.short	(.L_242 - .L_241)
.L_241:
        /*000c*/ 	.word	0x00000000
        /*0010*/ 	.short	0x0000
        /*0012*/ 	.short	0x0000
        /*0014*/ 	.byte	0x00, 0xf0, 0x61, 0x10


	//----- nvinfo : EIATTR_SPARSE_MMA_MASK
	.align		4
.L_242:
        /*0018*/ 	.byte	0x03, 0x50
        /*001a*/ 	.short	0x0000


	//----- nvinfo : EIATTR_MAXREG_COUNT
	.align		4
        /*001c*/ 	.byte	0x03, 0x1b
        /*001e*/ 	.short	0x00ff


	//----- nvinfo : EIATTR_MERCURY_ISA_VERSION
	.align		4
        /*0020*/ 	.byte	0x03, 0x5f
        /*0022*/ 	.short	0x0101


	//----- nvinfo : EIATTR_EXIT_INSTR_OFFSETS
	.align		4
        /*0024*/ 	.byte	0x04, 0x1c
        /*0026*/ 	.short	(.L_244 - .L_243)


	//   ....[0]....
.L_243:
        /*0028*/ 	.word	0x00000010


	//----- nvinfo : EIATTR_MAX_THREADS
	.align		4
.L_244:
        /*002c*/ 	.byte	0x04, 0x05
        /*002e*/ 	.short	(.L_246 - .L_245)
.L_245:
        /*0030*/ 	.word	0x00000080
        /*0034*/ 	.word	0x00000001
        /*0038*/ 	.word	0x00000001


	//----- nvinfo : EIATTR_CBANK_PARAM_SIZE
	.align		4
.L_246:
        /*003c*/ 	.byte	0x03, 0x19
        /*003e*/ 	.short	0x0418


	//----- nvinfo : EIATTR_PARAM_CBANK
	.align		4
        /*0040*/ 	.byte	0x04, 0x0a
        /*0042*/ 	.short	(.L_248 - .L_247)
	.align		4
.L_247:
        /*0044*/ 	.word	index@(.nv.constant0._ZN7cutlass13device_kernelIN5flash19enable_sm80_to_sm89INS1_16FlashAttnFwdSm80INS1_25CollectiveMainloopFwdSm80ILi4ELi1ELb0EN4cute5tupleIJNS5_1CILi128EEENS7_ILi112EEENS7_ILi64EEEEEELi64ENS_6half_tEfNS_4arch4Sm80ELb0ELb0ELb0ELb1ELb0ELb0ELb1ELb0EEENS1_21CollectiveEpilogueFwdINS6_IJS8_SA_S9_EEENS6_IJNS7_ILi1EEESI_SI_EEESC_SE_Li128ELb1ELb1ELb0ELb0EEENS1_19SingleTileSchedulerILb1ELb0ELb1ELi128EEEEEEEEEvNT_6ParamsE)
        /*0048*/ 	.short	0x0210
        /*004a*/ 	.short	0x0418


	//----- nvinfo : EIATTR_SW_WAR
	.align		4
.L_248:
        /*004c*/ 	.byte	0x04, 0x36
        /*004e*/ 	.short	(.L_250 - .L_249)
.L_249:
        /*0050*/ 	.word	0x00000008
.L_250:


//--------------------- .nv.info._ZN7cutlass13device_kernelIN5flash19enable_sm80_to_sm89INS1_16FlashAttnFwdSm80INS1_25CollectiveMainloopFwdSm80ILi4ELi1ELb0EN4cute5tupleIJNS5_1CILi128EEENS7_ILi112EEENS7_ILi64EEEEEELi64ENS_6half_tEfNS_4arch4Sm80ELb0ELb0ELb0ELb1ELb0ELb1ELb1ELb0EEENS1_21CollectiveEpilogueFwdINS6_IJS8_SA_S9_EEENS6_IJNS7_ILi1EEESI_SI_EEESC_SE_Li128ELb1ELb1ELb0ELb0EEENS1_19SingleTileSchedulerILb1ELb0ELb1ELi128EEEEEEEEEvNT_6ParamsE --------------------------
	.section	.nv.info._ZN7cutlass13device_kernelIN5flash19enable_sm80_to_sm89INS1_16FlashAttnFwdSm80INS1_25CollectiveMainloopFwdSm80ILi4ELi1ELb0EN4cute5tupleIJNS5_1CILi128EEENS7_ILi112EEENS7_ILi64EEEEEELi64ENS_6half_tEfNS_4arch4Sm80ELb0ELb0ELb0ELb1ELb0ELb1ELb1ELb0EEENS1_21CollectiveEpilogueFwdINS6_IJS8_SA_S9_EEENS6_IJNS7_ILi1EEESI_SI_EEESC_SE_Li128ELb1ELb1ELb0ELb0EEENS1_19SingleTileSchedulerILb1ELb0ELb1ELi128EEEEEEEEEvNT_6ParamsE,"",@"SHT_CUDA_INFO"
	.sectionflags	@""
	.align	4


	//----- nvinfo : EIATTR_CUDA_API_VERSION
	.align		4
        /*0000*/ 	.byte	0x04, 0x37
        /*0002*/ 	.short	(.L_252 - .L_251)
.L_251:
        /*0004*/ 	.word	0x00000082


	//----- nvinfo : EIATTR_KPARAM_INFO
	.align		4
.L_252:
        /*0008*/ 	.byte	0x04, 0x17
        /*000a*/ 	.short	(.L_254 - .L_253)
.L_253:
        /*000c*/ 	.word	0x00000000
        /*0010*/ 	.short	0x0000
        /*0012*/ 	.short	0x0000
        /*0014*/ 	.byte	0x00, 0xf0, 0x61, 0x10


	//----- nvinfo : EIATTR_SPARSE_MMA_MASK
	.align		4
.L_254:
        /*0018*/ 	.byte	0x03, 0x50
        /*001a*/ 	.short	0x0000


	//----- nvinfo : EIATTR_MAXREG_COUNT
	.align		4
        /*001c*/ 	.byte	0x03, 0x1b
        /*001e*/ 	.short	0x00ff


	//----- nvinfo : EIATTR_MERCURY_ISA_VERSION
	.align		4
        /*0020*/ 	.byte	0x03, 0x5f
        /*0022*/ 	.short	0x0101


	//----- nvinfo : EIATTR_EXIT_INSTR_OFFSETS
	.align		4
        /*0024*/ 	.byte	0x04, 0x1c
        /*0026*/ 	.short	(.L_256 - .L_255)


	//   ....[0]....
.L_255:
        /*0028*/ 	.word	0x00000010


	//----- nvinfo : EIATTR_MAX_THREADS
	.align		4
.L_256:
        /*002c*/ 	.byte	0x04, 0x05
        /*002e*/ 	.short	(.L_258 - .L_257)
.L_257:
        /*0030*/ 	.word	0x00000080
        /*0034*/ 	.word	0x00000001
        /*0038*/ 	.word	0x00000001


	//----- nvinfo : EIATTR_CBANK_PARAM_SIZE
	.align		4
.L_258:
        /*003c*/ 	.byte	0x03, 0x19
        /*003e*/ 	.short	0x0418


	//----- nvinfo : EIATTR_PARAM_CBANK
	.align		4
        /*0040*/ 	.byte	0x04, 0x0a
        /*0042*/ 	.short	(.L_260 - .L_259)
	.align		4
.L_259:
        /*0044*/ 	.word	index@(.nv.constant0._ZN7cutlass13device_kernelIN5flash19enable_sm80_to_sm89INS1_16FlashAttnFwdSm80INS1_25CollectiveMainloopFwdSm80ILi4ELi1ELb0EN4cute5tupleIJNS5_1CILi128EEENS7_ILi112EEENS7_ILi64EEEEEELi64ENS_6half_tEfNS_4arch4Sm80ELb0ELb0ELb0ELb1ELb0ELb1ELb1ELb0EEENS1_21CollectiveEpilogueFwdINS6_IJS8_SA_S9_EEENS6_IJNS7_ILi1EEESI_SI_EEESC_SE_Li128ELb1ELb1ELb0ELb0EEENS1_19SingleTileSchedulerILb1ELb0ELb1ELi128EEEEEEEEEvNT_6ParamsE)
        /*0048*/ 	.short	0x0210
        /*004a*/ 	.short	0x0418


	//----- nvinfo : EIATTR_SW_WAR
	.align		4
.L_260:
        /*004c*/ 	.byte	0x04, 0x36
        /*004e*/ 	.short	(.L_262 - .L_261)
.L_261:
        /*0050*/ 	.word	0x00000008
.L_262:


//--------------------- .nv.info._ZN7cutlass13device_kernelIN5flash19enable_sm80_to_sm89INS1_16FlashAttnFwdSm80INS1_25CollectiveMainloopFwdSm80ILi4ELi1ELb0EN4cute5tupleIJNS5_1CILi128EEENS7_ILi96EEENS7_ILi64EEEEEELi64ENS_6half_tEfNS_4arch4Sm80ELb0ELb1ELb0ELb0ELb0ELb0ELb1ELb0EEENS1_21CollectiveEpilogueFwdINS6_IJS8_SA_S9_EEENS6_IJNS7_ILi1EEESI_SI_EEESC_SE_Li128ELb0ELb1ELb0ELb0EEENS1_19SingleTileSchedulerILb0ELb0ELb1ELi128EEEEEEEEEvNT_6ParamsE --------------------------
	.section	.nv.info._ZN7cutlass13device_kernelIN5flash19enable_sm80_to_sm89INS1_16FlashAttnFwdSm80INS1_25CollectiveMainloopFwdSm80ILi4ELi1ELb0EN4cute5tupleIJNS5_1CILi128EEENS7_ILi96EEENS7_ILi64EEEEEELi64ENS_6half_tEfNS_4arch4Sm80ELb0ELb1ELb0ELb0ELb0ELb0ELb1ELb0EEENS1_21CollectiveEpilogueFwdINS6_IJS8_SA_S9_EEENS6_IJNS7_ILi1EEESI_SI_EEESC_SE_Li128ELb0ELb1ELb0ELb0EEENS1_19SingleTileSchedulerILb0ELb0ELb1ELi128EEEEEEEEEvNT_6ParamsE,"",@"SHT_CUDA_INFO"
	.sectionflags	@""
	.align	4


	//----- nvinfo : EIATTR_CUDA_API_VERSION
	.align		4
        /*0000*/ 	.byte	0x04, 0x37
        /*0002*/ 	.short	(.L_264 - .L_263)
.L_263:
        /*0004*/ 	.word	0x00000082


	//----- nvinfo : EIATTR_KPARAM_INFO
	.align		4
.L_264:
        /*0008*/ 	.byte	0x04, 0x17
        /*000a*/ 	.short	(.L_266 - .L_265)
.L_265:
        /*000c*/ 	.word	0x00000000
        /*0010*/ 	.short	0x0000
        /*0012*/ 	.short	0x0000
        /*0014*/ 	.byte	0x00, 0xf0, 0x61, 0x10


	//----- nvinfo : EIATTR_SPARSE_MMA_MASK
	.align		4
.L_266:
        /*0018*/ 	.byte	0x03, 0x50
        /*001a*/ 	.short	0x0000


	//----- nvinfo : EIATTR_MAXREG_COUNT
	.align		4
        /*001c*/ 	.byte	0x03, 0x1b
        /*001e*/ 	.short	0x00ff


	//----- nvinfo : EIATTR_MERCURY_ISA_VERSION
	.align		4
        /*0020*/ 	.byte	0x03, 0x5f
        /*0022*/ 	.short	0x0101


	//----- nvinfo : EIATTR_EXIT_INSTR_OFFSETS
	.align		4
        /*0024*/ 	.byte	0x04, 0x1c
        /*0026*/ 	.short	(.L_268 - .L_267)


	//   ....[0]....
.L_267:
        /*0028*/ 	.word	0x00000010


	//----- nvinfo : EIATTR_MAX_THREADS
	.align		4
.L_268:
        /*002c*/ 	.byte	0x04, 0x05
        /*002e*/ 	.short	(.L_270 - .L_269)
.L_269:
        /*0030*/ 	.word	0x00000080
        /*0034*/ 	.word	0x00000001
        /*0038*/ 	.word	0x00000001


	//----- nvinfo : EIATTR_CBANK_PARAM_SIZE
	.align		4
.L_270:
        /*003c*/ 	.byte	0x03, 0x19
        /*003e*/ 	.short	0x0418


	//----- nvinfo : EIATTR_PARAM_CBANK
	.align		4
        /*0040*/ 	.byte	0x04, 0x0a
        /*0042*/ 	.short	(.L_272 - .L_271)
	.align		4
.L_271:
        /*0044*/ 	.word	index@(.nv.constant0._ZN7cutlass13device_kernelIN5flash19enable_sm80_to_sm89INS1_16FlashAttnFwdSm80INS1_25CollectiveMainloopFwdSm80ILi4ELi1ELb0EN4cute5tupleIJNS5_1CILi128EEENS7_ILi96EEENS7_ILi64EEEEEELi64ENS_6half_tEfNS_4arch4Sm80ELb0ELb1ELb0ELb0ELb0ELb0ELb1ELb0EEENS1_21CollectiveEpilogueFwdINS6_IJS8_SA_S9_EEENS6_IJNS7_ILi1EEESI_SI_EEESC_SE_Li128ELb0ELb1ELb0ELb0EEENS1_19SingleTileSchedulerILb0ELb0ELb1ELi128EEEEEEEEEvNT_6ParamsE)
        /*0048*/ 	.short	0x0210
        /*004a*/ 	.short	0x0418


	//----- nvinfo : EIATTR_SW_WAR
	.align		4
.L_272:
        /*004c*/ 	.byte	0x04, 0x36
        /*004e*/ 	.short	(.L_274 - .L_273)
.L_273:
        /*0050*/ 	.word	0x00000008
.L_274:


//--------------------- .nv.info._ZN7cutlass13device_kernelIN5flash19enable_sm80_to_sm89INS1_16FlashAttnFwdSm80INS1_25CollectiveMainloopFwdSm80ILi4ELi1ELb0EN4cute5tupleIJNS5_1CILi128EEENS7_ILi96EEENS7_ILi64EEEEEELi64ENS_6half_tEfNS_4arch4Sm80ELb0ELb1ELb0ELb1ELb0ELb0ELb1ELb0EEENS1_21CollectiveEpilogueFwdINS6_IJS8_SA_S9_EEENS6_IJNS7_ILi1EEESI_SI_EEESC_SE_Li128ELb1ELb1ELb0ELb0EEENS1_19SingleTileSchedulerILb1ELb0ELb1ELi128EEEEEEEEEvNT_6ParamsE --------------------------
	.section	.nv.info._ZN7cutlass13device_kernelIN5flash19enable_sm80_to_sm89INS1_16FlashAttnFwdSm80INS1_25CollectiveMainloopFwdSm80ILi4ELi1ELb0EN4cute5tupleIJNS5_1CILi128EEENS7_ILi96EEENS7_ILi64EEEEEELi64ENS_6half_tEfNS_4arch4Sm80ELb0ELb1ELb0ELb1ELb0ELb0ELb1ELb0EEENS1_21CollectiveEpilogueFwdINS6_IJS8_SA_S9_EEENS6_IJNS7_ILi1EEESI_SI_EEESC_SE_Li128ELb1ELb1ELb0ELb0EEENS1_19SingleTileSchedulerILb1ELb0ELb1ELi128EEEEEEEEEvNT_6ParamsE,"",@"SHT_CUDA_INFO"
	.sectionflags	@""
	.align	4


	//----- nvinfo : EIATTR_CUDA_API_VERSION
	.align		4
        /*0000*/ 	.byte	0x04, 0x37
        /*0002*/ 	.short	(.L_276 - .L_275)
.L_275:
        /*0004*/ 	.word	0x00000082


	//----- nvinfo : EIATTR_KPARAM_INFO
	.align		4
.L_276:
        /*0008*/ 	.byte	0x04, 0x17
        /*000a*/ 	.short	(.L_278 - .L_277)
.L_277:
        /*000c*/ 	.word	0x00000000
        /*0010*/ 	.short	0x0000
        /*0012*/ 	.short	0x0000
        /*0014*/ 	.byte	0x00, 0xf0, 0x61, 0x10


	//----- nvinfo : EIATTR_SPARSE_MMA_MASK
	.align		4
.L_278:
        /*0018*/ 	.byte	0x03, 0x50
        /*001a*/ 	.short	0x0000


	//----- nvinfo : EIATTR_MAXREG_COUNT
	.align		4
        /*001c*/ 	.byte	0x03, 0x1b
        /*001e*/ 	.short	0x00ff


	//----- nvinfo : EIATTR_MERCURY_ISA_VERSION
	.align		4
        /*0020*/ 	.byte	0x03, 0x5f
        /*0022*/ 	.short	0x0101


	//----- nvinfo : EIATTR_EXIT_INSTR_OFFSETS
	.align		4
        /*0024*/ 	.byte	0x04, 0x1c
        /*0026*/ 	.short	(.L_280 - .L_279)


	//   ....[0]....
.L_279:
        /*0028*/ 	.word	0x00000010


	//----- nvinfo : EIATTR_MAX_THREADS
	.align		4
.L_280:
        /*002c*/ 	.byte	0x04, 0x05
        /*002e*/ 	.short	(.L_282 - .L_281)
.L_281:
        /*0030*/ 	.word	0x00000080
        /*0034*/ 	.word	0x00000001
        /*0038*/ 	.word	0x00000001


	//----- nvinfo : EIATTR_CBANK_PARAM_SIZE
	.align		4
.L_282:
        /*003c*/ 	.byte	0x03, 0x19
        /*003e*/ 	.short	0x0418


	//----- nvinfo : EIATTR_PARAM_CBANK
	.align		4
        /*0040*/ 	.byte	0x04, 0x0a
        /*0042*/ 	.short	(.L_284 - .L_283)
	.align		4
.L_283:
        /*0044*/ 	.word	index@(.nv.constant0._ZN7cutlass13device_kernelIN5flash19enable_sm80_to_sm89INS1_16FlashAttnFwdSm80INS1_25CollectiveMainloopFwdSm80ILi4ELi1ELb0EN4cute5tupleIJNS5_1CILi128EEENS7_ILi96EEENS7_ILi64EEEEEELi64ENS_6half_tEfNS_4arch4Sm80ELb0ELb1ELb0ELb1ELb0ELb0ELb1ELb0EEENS1_21CollectiveEpilogueFwdINS6_IJS8_SA_S9_EEENS6_IJNS7_ILi1EEESI_SI_EEESC_SE_Li128ELb1ELb1ELb0ELb0EEENS1_19SingleTileSchedulerILb1ELb0ELb1ELi128EEEEEEEEEvNT_6ParamsE)
        /*0048*/ 	.short	0x0210
        /*004a*/ 	.short	0x0418


	//----- nvinfo : EIATTR_SW_WAR
	.align		4
.L_284:
        /*004c*/ 	.byte	0x04, 0x36
        /*004e*/ 	.short	(.L_286 - .L_285)
.L_285:
        /*0050*/ 	.word	0x00000008
.L_286:


//--------------------- .nv.info._ZN7cutlass13device_kernelIN5flash19enable_sm80_to_sm89INS1_16FlashAttnFwdSm80INS1_25CollectiveMainloopFwdSm80ILi4ELi1ELb0EN4cute5tupleIJNS5_1CILi128EEENS7_ILi96EEENS7_ILi64EEEEEELi64ENS_6half_tEfNS_4arch4Sm80ELb0ELb1ELb0ELb1ELb0ELb1ELb1ELb0EEENS1_21CollectiveEpilogueFwdINS6_IJS8_SA_S9_EEENS6_IJNS7_ILi1EEESI_SI_EEESC_SE_Li128ELb1ELb1ELb0ELb0EEENS1_19SingleTileSchedulerILb1ELb0ELb1ELi128EEEEEEEEEvNT_6ParamsE --------------------------
	.section	.nv.info._ZN7cutlass13device_kernelIN5flash19enable_sm80_to_sm89INS1_16FlashAttnFwdSm80INS1_25CollectiveMainloopFwdSm80ILi4ELi1ELb0EN4cute5tupleIJNS5_1CILi128EEENS7_ILi96EEENS7_ILi64EEEEEELi64ENS_6half_tEfNS_4arch4Sm80ELb0ELb1ELb0ELb1ELb0ELb1ELb1ELb0EEENS1_21CollectiveEpilogueFwdINS6_IJS8_SA_S9_EEENS6_IJNS7_ILi1EEESI_SI_EEESC_SE_Li128ELb1ELb1ELb0ELb0EEENS1_19SingleTileSchedulerILb1ELb0ELb1ELi128EEEEEEEEEvNT_6ParamsE,"",@"SHT_CUDA_INFO"
	.sectionflags	@""
	.align	4


	//----- nvinfo : EIATTR_CUDA_API_VERSION
	.align		4
        /*0000*/ 	.byte	0x04, 0x37
        /*0002*/ 	.short	(.L_288 - .L_287)
.L_287:
        /*0004*/ 	.word	0x00000082


	//----- nvinfo : EIATTR_KPARAM_INFO
	.align		4
.L_288:
        /*0008*/ 	.byte	0x04, 0x17
        /*000a*/ 	.short	(.L_290 - .L_289)
.L_289:
        /*000c*/ 	.word	0x00000000
        /*0010*/ 	.short	0x0000
        /*0012*/ 	.short	0x0000
        /*0014*/ 	.byte	0x00, 0xf0, 0x61, 0x10


	//----- nvinfo : EIATTR_SPARSE_MMA_MASK
	.align		4
.L_290:
        /*0018*/ 	.byte	0x03, 0x50
        /*001a*/ 	.short	0x0000


	//----- nvinfo : EIATTR_MAXREG_COUNT
	.align		4
        /*001c*/ 	.byte	0x03, 0x1b
        /*001e*/ 	.short	0x00ff


	//----- nvinfo : EIATTR_MERCURY_ISA_VERSION
	.align		4
        /*0020*/ 	.byte	0x03, 0x5f
        /*0022*/ 	.short	0x0101


	//----- nvinfo : EIATTR_EXIT_INSTR_OFFSETS
	.align		4
        /*0024*/ 	.byte	0x04, 0x1c
        /*0026*/ 	.short	(.L_292 - .L_291)


	//   ....[0]....
.L_291:
        /*0028*/ 	.word	0x00000010


	//----- nvinfo : EIATTR_MAX_THREADS
	.align		4
.L_292:
        /*002c*/ 	.byte	0x04, 0x05
        /*002e*/ 	.short	(.L_294 - .L_293)
.L_293:
        /*0030*/ 	.word	0x00000080
        /*0034*/ 	.word	0x00000001
        /*0038*/ 	.word	0x00000001


	//----- nvinfo : EIATTR_CBANK_PARAM_SIZE
	.align		4
.L_294:
        /*003c*/ 	.byte	0x03, 0x19
        /*003e*/ 	.short	0x0418


	//----- nvinfo : EIATTR_PARAM_CBANK
	.align		4
        /*0040*/ 	.byte	0x04, 0x0a
        /*0042*/ 	.short	(.L_296 - .L_295)
	.align		4
.L_295:
        /*0044*/ 	.word	index@(.nv.constant0._ZN7cutlass13device_kernelIN5flash19enable_sm80_to_sm89INS1_16FlashAttnFwdSm80INS1_25CollectiveMainloopFwdSm80ILi4ELi1ELb0EN4cute5tupleIJNS5_1CILi128EEENS7_ILi96EEENS7_ILi64EEEEEELi64ENS_6half_tEfNS_4arch4Sm80ELb0ELb1ELb0ELb1ELb0ELb1ELb1ELb0EEENS1_21CollectiveEpilogueFwdINS6_IJS8_SA_S9_EEENS6_IJNS7_ILi1EEESI_SI_EEESC_SE_Li128ELb1ELb1ELb0ELb0EEENS1_19SingleTileSchedulerILb1ELb0ELb1ELi128EEEEEEEEEvNT_6ParamsE)
        /*0048*/ 	.short	0x0210
        /*004a*/ 	.short	0x0418


	//----- nvinfo : EIATTR_SW_WAR
	.align		4
.L_296:
        /*004c*/ 	.byte	0x04, 0x36
        /*004e*/ 	.short	(.L_298 - .L_297)
.L_297:
        /*0050*/ 	.word	0x00000008
.L_298:


//--------------------- .nv.info._ZN7cutlass13device_kernelIN5flash19enable_sm80_to_sm89INS1_16FlashAttnFwdSm80INS1_25CollectiveMainloopFwdSm80ILi4ELi1ELb0EN4cute5tupleIJNS5_1CILi128EEENS7_ILi112EEENS7_ILi64EEEEEELi64ENS_6half_tEfNS_4arch4Sm80ELb1ELb0ELb0ELb0ELb0ELb0ELb1ELb0EEENS1_21CollectiveEpilogueFwdINS6_IJS8_SA_S9_EEENS6_IJNS7_ILi1EEESI_SI_EEESC_SE_Li128ELb0ELb1ELb0ELb0EEENS1_30DynamicPersistentTileSchedulerILi128ELi128ELb0ELb1ELb0EEEEEEEEEvNT_6ParamsE --------------------------
	.section	.nv.info._ZN7cutlass13device_kernelIN5flash19enable_sm80_to_sm89INS1_16FlashAttnFwdSm80INS1_25CollectiveMainloopFwdSm80ILi4ELi1ELb0EN4cute5tupleIJNS5_1CILi128EEENS7_ILi112EEENS7_ILi64EEEEEELi64ENS_6half_tEfNS_4arch4Sm80ELb1ELb0ELb0ELb0ELb0ELb0ELb1ELb0EEENS1_21CollectiveEpilogueFwdINS6_IJS8_SA_S9_EEENS6_IJNS7_ILi1EEESI_SI_EEESC_SE_Li128ELb0ELb1ELb0ELb0EEENS1_30DynamicPersistentTileSchedulerILi128ELi128ELb0ELb1ELb0EEEEEEEEEvNT_6ParamsE,"",@"SHT_CUDA_INFO"
	.sectionflags	@""
	.align	4


	//----- nvinfo : EIATTR_CUDA_API_VERSION
	.align		4
        /*0000*/ 	.byte	0x04, 0x37
        /*0002*/ 	.short	(.L_300 - .L_299)
.L_299:
        /*0004*/ 	.word	0x00000082


	//----- nvinfo : EIATTR_KPARAM_INFO
	.align		4
.L_300:
        /*0008*/ 	.byte	0x04, 0x17
        /*000a*/ 	.short	(.L_302 - .L_301)
.L_301:
        /*000c*/ 	.word	0x00000000
        /*0010*/ 	.short	0x0000
        /*0012*/ 	.short	0x0000
        /*0014*/ 	.byte	0x00, 0xf0, 0xa1, 0x10


	//----- nvinfo : EIATTR_SPARSE_MMA_MASK
	.align		4
.L_302:
        /*0018*/ 	.byte	0x03, 0x50
        /*001a*/ 	.short	0x0000


	//----- nvinfo : EIATTR_MAXREG_COUNT
	.align		4
        /*001c*/ 	.byte	0x03, 0x1b
        /*001e*/ 	.short	0x00ff


	//----- nvinfo : EIATTR_MERCURY_ISA_VERSION
	.align		4
        /*0020*/ 	.byte	0x03, 0x5f
        /*0022*/ 	.short	0x0101


	//----- nvinfo : EIATTR_EXIT_INSTR_OFFSETS
	.align		4
        /*0024*/ 	.byte	0x04, 0x1c
        /*0026*/ 	.short	(.L_304 - .L_303)


	//   ....[0]....
.L_303:
        /*0028*/ 	.word	0x00000010


	//----- nvinfo : EIATTR_MAX_THREADS
	.align		4
.L_304:
        /*002c*/ 	.byte	0x04, 0x05
        /*002e*/ 	.short	(.L_306 - .L_305)
.L_305:
        /*0030*/ 	.word	0x00000080
        /*0034*/ 	.word	0x00000001
        /*0038*/ 	.word	0x00000001


	//----- nvinfo : EIATTR_CBANK_PARAM_SIZE
	.align		4
.L_306:
        /*003c*/ 	.byte	0x03, 0x19
        /*003e*/ 	.short	0x0428


	//----- nvinfo : EIATTR_PARAM_CBANK
	.align		4
        /*0040*/ 	.byte	0x04, 0x0a
        /*0042*/ 	.short	(.L_308 - .L_307)
	.align		4
.L_307:
        /*0044*/ 	.word	index@(.nv.constant0._ZN7cutlass13device_kernelIN5flash19enable_sm80_to_sm89INS1_16FlashAttnFwdSm80INS1_25CollectiveMainloopFwdSm80ILi4ELi1ELb0EN4cute5tupleIJNS5_1CILi128EEENS7_ILi112EEENS7_ILi64EEEEEELi64ENS_6half_tEfNS_4arch4Sm80ELb1ELb0ELb0ELb0ELb0ELb0ELb1ELb0EEENS1_21CollectiveEpilogueFwdINS6_IJS8_SA_S9_EEENS6_IJNS7_ILi1EEESI_SI_EEESC_SE_Li128ELb0ELb1ELb0ELb0EEENS1_30DynamicPersistentTileSchedulerILi128ELi128ELb0ELb1ELb0EEEEEEEEEvNT_6ParamsE)
        /*0048*/ 	.short	0x0210
        /*004a*/ 	.short	0x0428


	//----- nvinfo : EIATTR_SW_WAR
	.align		4
.L_308:
        /*004c*/ 	.byte	0x04, 0x36
        /*004e*/ 	.short	(.L_310 - .L_309)
.L_309:
        /*0050*/ 	.word	0x00000008
.L_310:


//--------------------- .nv.info._ZN7cutlass13device_kernelIN5flash19enable_sm80_to_sm89INS1_16FlashAttnFwdSm80INS1_25CollectiveMainloopFwdSm80ILi4ELi1ELb0EN4cute5tupleIJNS5_1CILi128EEENS7_ILi112EEENS7_ILi64EEEEEELi64ENS_6half_tEfNS_4arch4Sm80ELb1ELb0ELb0ELb1ELb0ELb0ELb1ELb0EEENS1_21CollectiveEpilogueFwdINS6_IJS8_SA_S9_EEENS6_IJNS7_ILi1EEESI_SI_EEESC_SE_Li128ELb1ELb1ELb0ELb0EEENS1_19SingleTileSchedulerILb1ELb0ELb1ELi128EEEEEEEEEvNT_6ParamsE --------------------------
	.section	.nv.info._ZN7cutlass13device_kernelIN5flash19enable_sm80_to_sm89INS1_16FlashAttnFwdSm80INS1_25CollectiveMainloopFwdSm80ILi4ELi1ELb0EN4cute5tupleIJNS5_1CILi128EEENS7_ILi112EEENS7_ILi64EEEEEELi64ENS_6half_tEfNS_4arch4Sm80ELb1ELb0ELb0ELb1ELb0ELb0ELb1ELb0EEENS1_21CollectiveEpilogueFwdINS6_IJS8_SA_S9_EEENS6_IJNS7_ILi1EEESI_SI_EEESC_SE_Li128ELb1ELb1ELb0ELb0EEENS1_19SingleTileSchedulerILb1ELb0ELb1ELi128EEEEEEEEEvNT_6ParamsE,"",@"SHT_CUDA_INFO"
	.sectionflags	@""
	.align	4


	//----- nvinfo : EIATTR_CUDA_API_VERSION
	.align		4
        /*0000*/ 	.byte	0x04, 0x37
        /*0002*/ 	.short	(.L_312 - .L_311)
.L_311:
        /*0004*/ 	.word	0x00000082


	//----- nvinfo : EIATTR_KPARAM_INFO
	.align		4
.L_312:
        /*0008*/ 	.byte	0x04, 0x17
        /*000a*/ 	.short	(.L_314 - .L_313)
.L_313:
        /*000c*/ 	.word	0x00000000
        /*0010*/ 	.short	0x0000
        /*0012*/ 	.short	0x0000
        /*0014*/ 	.byte	0x00, 0xf0, 0x61, 0x10


	//----- nvinfo : EIATTR_SPARSE_MMA_MASK
	.align		4
.L_314:
        /*0018*/ 	.byte	0x03, 0x50
        /*001a*/ 	.short	0x0000


	//----- nvinfo : EIATTR_MAXREG_COUNT
	.align		4
        /*001c*/ 	.byte	0x03, 0x1b
        /*001e*/ 	.short	0x00ff


	//----- nvinfo : EIATTR_MERCURY_ISA_VERSION
	.align		4
        /*0020*/ 	.byte	0x03, 0x5f
        /*0022*/ 	.short	0x0101


	//----- nvinfo : EIATTR_EXIT_INSTR_OFFSETS
	.align		4
        /*0024*/ 	.byte	0x04, 0x1c
        /*0026*/ 	.short	(.L_316 - .L_315)


	//   ....[0]....
.L_315:
        /*0028*/ 	.word	0x00000010


	//----- nvinfo : EIATTR_MAX_THREADS
	.align		4
.L_316:
        /*002c*/ 	.byte	0x04, 0x05
        /*002e*/ 	.short	(.L_318 - .L_317)
.L_317:
        /*0030*/ 	.word	0x00000080
        /*0034*/ 	.word	0x00000001
        /*0038*/ 	.word	0x00000001


	//----- nvinfo : EIATTR_CBANK_PARAM_SIZE
	.align		4
.L_318:
        /*003c*/ 	.byte	0x03, 0x19
        /*003e*/ 	.short	0x0418


	//----- nvinfo : EIATTR_PARAM_CBANK
	.align		4
        /*0040*/ 	.byte	0x04, 0x0a
        /*0042*/ 	.short	(.L_320 - .L_319)
	.align		4
.L_319:
        /*0044*/ 	.word	index@(.nv.constant0._ZN7cutlass13device_kernelIN5flash19enable_sm80_to_sm89INS1_16FlashAttnFwdSm80INS1_25CollectiveMainloopFwdSm80ILi4ELi1ELb0EN4cute5tupleIJNS5_1CILi128EEENS7_ILi112EEENS7_ILi64EEEEEELi64ENS_6half_tEfNS_4arch4Sm80ELb1ELb0ELb0ELb1ELb0ELb0ELb1ELb0EEENS1_21CollectiveEpilogueFwdINS6_IJS8_SA_S9_EEENS6_IJNS7_ILi1EEESI_SI_EEESC_SE_Li128ELb1ELb1ELb0ELb0EEENS1_19SingleTileSchedulerILb1ELb0ELb1ELi128EEEEEEEEEvNT_6ParamsE)
        /*0048*/ 	.short	0x0210
        /*004a*/ 	.short	0x0418


	//----- nvinfo : EIATTR_SW_WAR
	.align		4
.L_320:
        /*004c*/ 	.byte	0x04, 0x36
        /*004e*/ 	.short	(.L_322 - .L_321)
.L_321:
        /*0050*/ 	.word	0x00000008
.L_322:


//--------------------- .nv.info._ZN7cutlass13device_kernelIN5flash19enable_sm80_to_sm89INS1_16FlashAttnFwdSm80INS1_25CollectiveMainloopFwdSm80ILi4ELi1ELb0EN4cute5tupleIJNS5_1CILi128EEENS7_ILi112EEENS7_ILi64EEEEEELi64ENS_6half_tEfNS_4arch4Sm80ELb1ELb0ELb0ELb1ELb0ELb1ELb1ELb0EEENS1_21CollectiveEpilogueFwdINS6_IJS8_SA_S9_EEENS6_IJNS7_ILi1EEESI_SI_EEESC_SE_Li128ELb1ELb1ELb0ELb0EEENS1_19SingleTileSchedulerILb1ELb0ELb1ELi128EEEEEEEEEvNT_6ParamsE --------------------------
	.section	.nv.info._ZN7cutlass13device_kernelIN5flash19enable_sm80_to_sm89INS1_16FlashAttnFwdSm80INS1_25CollectiveMainloopFwdSm80ILi4ELi1ELb0EN4cute5tupleIJNS5_1CILi128EEENS7_ILi112EEENS7_ILi64EEEEEELi64ENS_6half_tEfNS_4arch4Sm80ELb1ELb0ELb0ELb1ELb0ELb1ELb1ELb0EEENS1_21CollectiveEpilogueFwdINS6_IJS8_SA_S9_EEENS6_IJNS7_ILi1EEESI_SI_EEESC_SE_Li128ELb1ELb1ELb0ELb0EEENS1_19SingleTileSchedulerILb1ELb0ELb1ELi128EEEEEEEEEvNT_6ParamsE,"",@"SHT_CUDA_INFO"
	.sectionflags	@""
	.align	4


	//----- nvinfo : EIATTR_CUDA_API_VERSION
	.align		4
        /*0000*/ 	.byte	0x04, 0x37
        /*0002*/ 	.short	(.L_324 - .L_323)
.L_323:
        /*0004*/ 	.word	0x00000082


	//----- nvinfo : EIATTR_KPARAM_INFO
	.align		4
.L_324:
        /*0008*/ 	.byte	0x04, 0x17
        /*000a*/ 	.short	(.L_326 - .L_325)
.L_325:
        /*000c*/ 	.word	0x00000000
        /*0010*/ 	.short	0x0000
        /*0012*/ 	.short	0x0000
        /*0014*/ 	.byte	0x00, 0xf0, 0x61, 0x10


	//----- nvinfo : EIATTR_SPARSE_MMA_MASK
	.align		4
.L_326:
        /*0018*/ 	.byte	0x03, 0x50
        /*001a*/ 	.short	0x0000


	//----- nvinfo : EIATTR_MAXREG_COUNT
	.align		4
        /*001c*/ 	.byte	0x03, 0x1b
        /*001e*/ 	.short	0x00ff


	//----- nvinfo : EIATTR_MERCURY_ISA_VERSION
	.align		4
        /*0020*/ 	.byte	0x03, 0x5f
        /*0022*/ 	.short	0x0101


	//----- nvinfo : EIATTR_EXIT_INSTR_OFFSETS
	.align		4
        /*0024*/ 	.byte	0x04, 0x1c
        /*0026*/ 	.short	(.L_328 - .L_327)


	//   ....[0]....
.L_327:
        /*0028*/ 	.word	0x00000010


	//----- nvinfo : EIATTR_MAX_THREADS
	.align		4
.L_328:
        /*002c*/ 	.byte	0x04, 0x05
        /*002e*/ 	.short	(.L_330 - .L_329)
.L_329:
        /*0030*/ 	.word	0x00000080
        /*0034*/ 	.word	0x00000001
        /*0038*/ 	.word	0x00000001


	//----- nvinfo : EIATTR_CBANK_PARAM_SIZE
	.align		4
.L_330:
        /*003c*/ 	.byte	0x03, 0x19
        /*003e*/ 	.short	0x0418


	//----- nvinfo : EIATTR_PARAM_CBANK
	.align		4
        /*0040*/ 	.byte	0x04, 0x0a
        /*0042*/ 	.short	(.L_332 - .L_331)
	.align		4
.L_331:
        /*0044*/ 	.word	index@(.nv.constant0._ZN7cutlass13device_kernelIN5flash19enable_sm80_to_sm89INS1_16FlashAttnFwdSm80INS1_25CollectiveMainloopFwdSm80ILi4ELi1ELb0EN4cute5tupleIJNS5_1CILi128EEENS7_ILi112EEENS7_ILi64EEEEEELi64ENS_6half_tEfNS_4arch4Sm80ELb1ELb0ELb0ELb1ELb0ELb1ELb1ELb0EEENS1_21CollectiveEpilogueFwdINS6_IJS8_SA_S9_EEENS6_IJNS7_ILi1EEESI_SI_EEESC_SE_Li128ELb1ELb1ELb0ELb0EEENS1_19SingleTileSchedulerILb1ELb0ELb1ELi128EEEEEEEEEvNT_6ParamsE)
        /*0048*/ 	.short	0x0210
        /*004a*/ 	.short	0x0418


	//----- nvinfo : EIATTR_SW_WAR
	.align		4
.L_332:
        /*004c*/ 	.byte	0x04, 0x36
        /*004e*/ 	.short	(.L_334 - .L_333)
.L_333:
        /*0050*/ 	.word	0x00000008
.L_334:


//--------------------- .nv.callgraph             --------------------------
	.section	.nv.callgraph,"",@"SHT_CUDA_CALLGRAPH"
	.align	4
	.sectionentsize	8
	.align		4
        /*0000*/ 	.word	0x00000000
	.align		4
        /*0004*/ 	.word	0xffffffff
	.align		4
        /*0008*/ 	.word	0x00000000
	.align		4
        /*000c*/ 	.word	0xfffffffe
	.align		4
        /*0010*/ 	.word	0x00000000
	.align		4
        /*0014*/ 	.word	0xfffffffd
	.align		4
        /*0018*/ 	.word	0x00000000
	.align		4
        /*001c*/ 	.word	0xfffffffc


//--------------------- .nv.constant4             --------------------------
	.section	.nv.constant4,"a",@progbits
	.align	8
	.align		8
.nv.constant4:
        /*0000*/ 	.dword	_ZN76_INTERNAL_461801e1_40_flash_fwd_hdim64_fp16_softcapall_sm80_cu_ea41c527_41794cuda3std3__45__cpo5beginE
	.align		8
        /*0008*/ 	.dword	_ZN76_INTERNAL_461801e1_40_flash_fwd_hdim64_fp16_softcapall_sm80_cu_ea41c527_41794cuda3std3__45__cpo3endE
	.align		8
        /*0010*/ 	.dword	_ZN76_INTERNAL_461801e1_40_flash_fwd_hdim64_fp16_softcapall_sm80_cu_ea41c527_41794cuda3std3__45__cpo6cbeginE
	.align		8
        /*0018*/ 	.dword	_ZN76_INTERNAL_461801e1_40_flash_fwd_hdim64_fp16_softcapall_sm80_cu_ea41c527_41794cuda3std3__45__cpo4cendE
	.align		8
        /*0020*/ 	.dword	_ZN76_INTERNAL_461801e1_40_flash_fwd_hdim64_fp16_softcapall_sm80_cu_ea41c527_41794cuda3std3__478_GLOBAL__N__461801e1_40_flash_fwd_hdim64_fp16_softcapall_sm80_cu_ea41c527_41796ignoreE
	.align		8
        /*0028*/ 	.dword	_ZN76_INTERNAL_461801e1_40_flash_fwd_hdim64_fp16_softcapall_sm80_cu_ea41c527_41794cuda3std3__419piecewise_constructE
	.align		8
        /*0030*/ 	.dword	_ZN76_INTERNAL_461801e1_40_flash_fwd_hdim64_fp16_softcapall_sm80_cu_ea41c527_41794cuda3std3__48in_placeE
	.align		8
        /*0038*/ 	.dword	_ZN76_INTERNAL_461801e1_40_flash_fwd_hdim64_fp16_softcapall_sm80_cu_ea41c527_41794cuda3std6ranges3__45__cpo4swapE
	.align		8
        /*0040*/ 	.dword	_ZN76_INTERNAL_461801e1_40_flash_fwd_hdim64_fp16_softcapall_sm80_cu_ea41c527_41794cuda3std6ranges3__45__cpo9iter_moveE
	.align		8
        /*0048*/ 	.dword	_ZN76_INTERNAL_461801e1_40_flash_fwd_hdim64_fp16_softcapall_sm80_cu_ea41c527_41794cute7productE
	.align		8
        /*0050*/ 	.dword	_ZN76_INTERNAL_461801e1_40_flash_fwd_hdim64_fp16_softcapall_sm80_cu_ea41c527_41794cute1_E


//--------------------- .text._ZN7cutlass13device_kernelIN5flash19enable_sm80_to_sm89INS1_16FlashAttnFwdSm80INS1_25CollectiveMainloopFwdSm80ILi4ELi1ELb0EN4cute5tupleIJNS5_1CILi128EEENS7_ILi112EEENS7_ILi64EEEEEELi64ENS_6half_tEfNS_4arch4Sm80ELb0ELb0ELb1ELb0ELb0ELb0ELb1ELb0EEENS1_21CollectiveEpilogueFwdINS6_IJS8_SA_S9_EEENS6_IJNS7_ILi1EEESI_SI_EEESC_SE_Li128ELb0ELb1ELb0ELb0EEENS1_19SingleTileSchedulerILb0ELb0ELb1ELi128EEEEEEEEEvNT_6ParamsE --------------------------
	.section	.text._ZN7cutlass13device_kernelIN5flash19enable_sm80_to_sm89INS1_16FlashAttnFwdSm80INS1_25CollectiveMainloopFwdSm80ILi4ELi1ELb0EN4cute5tupleIJNS5_1CILi128EEENS7_ILi112EEENS7_ILi64EEEEEELi64ENS_6half_tEfNS_4arch4Sm80ELb0ELb0ELb1ELb0ELb0ELb0ELb1ELb0EEENS1_21CollectiveEpilogueFwdINS6_IJS8_SA_S9_EEENS6_IJNS7_ILi1EEESI_SI_EEESC_SE_Li128ELb0ELb1ELb0ELb0EEENS1_19SingleTileSchedulerILb0ELb0ELb1ELi128EEEEEEEEEvNT_6ParamsE,"ax",@progbits
	.align	128
.text._ZN7cutlass13device_kernelIN5flash19enable_sm80_to_sm89INS1_16FlashAttnFwdSm80INS1_25CollectiveMainloopFwdSm80ILi4ELi1ELb0EN4cute5tupleIJNS5_1CILi128EEENS7_ILi112EEENS7_ILi64EEEEEELi64ENS_6half_tEfNS_4arch4Sm80ELb0ELb0ELb1ELb0ELb0ELb0ELb1ELb0EEENS1_21CollectiveEpilogueFwdINS6_IJS8_SA_S9_EEENS6_IJNS7_ILi1EEESI_SI_EEESC_SE_Li128ELb0ELb1ELb0ELb0EEENS1_19SingleTileSchedulerILb0ELb0ELb1ELi128EEEEEEEEEvNT_6ParamsE:
        .type           _ZN7cutlass13device_kernelIN5flash19enable_sm80_to_sm89INS1_16FlashAttnFwdSm80INS1_25CollectiveMainloopFwdSm80ILi4ELi1ELb0EN4cute5tupleIJNS5_1CILi128EEENS7_ILi112EEENS7_ILi64EEEEEELi64ENS_6half_tEfNS_4arch4Sm80ELb0ELb0ELb1ELb0ELb0ELb0ELb1ELb0EEENS1_21CollectiveEpilogueFwdINS6_IJS8_SA_S9_EEENS6_IJNS7_ILi1EEESI_SI_EEESC_SE_Li128ELb0ELb1ELb0ELb0EEENS1_19SingleTileSchedulerILb0ELb0ELb1ELi128EEEEEEEEEvNT_6ParamsE,@function
        .size           _ZN7cutlass13device_kernelIN5flash19enable_sm80_to_sm89INS1_16FlashAttnFwdSm80INS1_25CollectiveMainloopFwdSm80ILi4ELi1ELb0EN4cute5tupleIJNS5_1CILi128EEENS7_ILi112EEENS7_ILi64EEEEEELi64ENS_6half_tEfNS_4arch4Sm80ELb0ELb0ELb1ELb0ELb0ELb0ELb1ELb0EEENS1_21CollectiveEpilogueFwdINS6_IJS8_SA_S9_EEENS6_IJNS7_ILi1EEESI_SI_EEESC_SE_Li128ELb0ELb1ELb0ELb0EEENS1_19SingleTileSchedulerILb0ELb0ELb1ELi128EEEEEEEEEvNT_6ParamsE,(.L_x_18 - _ZN7cutlass13device_kernelIN5flash19enable_sm80_to_sm89INS1_16FlashAttnFwdSm80INS1_25CollectiveMainloopFwdSm80ILi4ELi1ELb0EN4cute5tupleIJNS5_1CILi128EEENS7_ILi112EEENS7_ILi64EEEEEELi64ENS_6half_tEfNS_4arch4Sm80ELb0ELb0ELb1ELb0ELb0ELb0ELb1ELb0EEENS1_21CollectiveEpilogueFwdINS6_IJS8_SA_S9_EEENS6_IJNS7_ILi1EEESI_SI_EEESC_SE_Li128ELb0ELb1ELb0ELb0EEENS1_19SingleTileSchedulerILb0ELb0ELb1ELi128EEEEEEEEEvNT_6ParamsE)
        .other          _ZN7cutlass13device_kernelIN5flash19enable_sm80_to_sm89INS1_16FlashAttnFwdSm80INS1_25CollectiveMainloopFwdSm80ILi4ELi1ELb0EN4cute5tupleIJNS5_1CILi128EEENS7_ILi112EEENS7_ILi64EEEEEELi64ENS_6half_tEfNS_4arch4Sm80ELb0ELb0ELb1ELb0ELb0ELb0ELb1ELb0EEENS1_21CollectiveEpilogueFwdINS6_IJS8_SA_S9_EEENS6_IJNS7_ILi1EEESI_SI_EEESC_SE_Li128ELb0ELb1ELb0ELb0EEENS1_19SingleTileSchedulerILb0ELb0ELb1ELi128EEEEEEEEEvNT_6ParamsE,@"STO_CUDA_ENTRY STV_DEFAULT"
_ZN7cutlass13device_kernelIN5flash19enable_sm80_to_sm89INS1_16FlashAttnFwdSm80INS1_25CollectiveMainloopFwdSm80ILi4ELi1ELb0EN4cute5tupleIJNS5_1CILi128EEENS7_ILi112EEENS7_ILi64EEEEEELi64ENS_6half_tEfNS_4arch4Sm80ELb0ELb0ELb1ELb0ELb0ELb0ELb1ELb0EEENS1_21CollectiveEpilogueFwdINS6_IJS8_SA_S9_EEENS6_IJNS7_ILi1EEESI_SI_EEESC_SE_Li128ELb0ELb1ELb0ELb0EEENS1_19SingleTileSchedulerILb0ELb0ELb1ELi128EEEEEEEEEvNT_6ParamsE:
[----:B------:R-:W-:Y:S01]  /*0000*/  LDC R1, c[0x0][0x28] ;  /* 0x00000a00ff017b82 */ /* 0x000fe20000000800 */
[----:B------:R-:W-:Y:S05]  /*0010*/  EXIT ;  /* 0x000000000000794d */ /* 0x000fea0003800000 */
.L_x_0:
[----:B------:R-:W-:-:S00]  /*0020*/  BRA `(.L_x_0) ;  /* 0xfffffffc00fc7947 */ /* 0x000fc0000383ffff */
[----:B------:R-:W-:-:S00]  /*0030*/  NOP ;  /* 0x0000000000007918 */ /* 0x000fc00000000000 */
        /* <DEDUP_REMOVED lines=12> */
.L_x_18:


//--------------------- .text._ZN7cutlass13device_kernelIN5flash19enable_sm80_to_sm89INS1_16FlashAttnFwdSm80INS1_25CollectiveMainloopFwdSm80ILi4ELi1ELb0EN4cute5tupleIJNS5_1CILi128EEENS7_ILi112EEENS7_ILi64EEEEEELi64ENS_6half_tEfNS_4arch4Sm80ELb0ELb0ELb1ELb1ELb0ELb0ELb1ELb0EEENS1_21CollectiveEpilogueFwdINS6_IJS8_SA_S9_EEENS6_IJNS7_ILi1EEESI_SI_EEESC_SE_Li128ELb1ELb1ELb0ELb0EEENS1_19SingleTileSchedulerILb1ELb0ELb1ELi128EEEEEEEEEvNT_6ParamsE --------------------------
	.section	.text._ZN7cutlass13device_kernelIN5flash19enable_sm80_to_sm89INS1_16FlashAttnFwdSm80INS1_25CollectiveMainloopFwdSm80ILi4ELi1ELb0EN4cute5tupleIJNS5_1CILi128EEENS7_ILi112EEENS7_ILi64EEEEEELi64ENS_6half_tEfNS_4arch4Sm80ELb0ELb0ELb1ELb1ELb0ELb0ELb1ELb0EEENS1_21CollectiveEpilogueFwdINS6_IJS8_SA_S9_EEENS6_IJNS7_ILi1EEESI_SI_EEESC_SE_Li128ELb1ELb1ELb0ELb0EEENS1_19SingleTileSchedulerILb1ELb0ELb1ELi128EEEEEEEEEvNT_6ParamsE,"ax",@progbits
	.align	128
.text._ZN7cutlass13device_kernelIN5flash19enable_sm80_to_sm89INS1_16FlashAttnFwdSm80INS1_25CollectiveMainloopFwdSm80ILi4ELi1ELb0EN4cute5tupleIJNS5_1CILi128EEENS7_ILi112EEENS7_ILi64EEEEEELi64ENS_6half_tEfNS_4arch4Sm80ELb0ELb0ELb1ELb1ELb0ELb0ELb1ELb0EEENS1_21CollectiveEpilogueFwdINS6_IJS8_SA_S9_EEENS6_IJNS7_ILi1EEESI_SI_EEESC_SE_Li128ELb1ELb1ELb0ELb0EEENS1_19SingleTileSchedulerILb1ELb0ELb1ELi128EEEEEEEEEvNT_6ParamsE:
        .type           _ZN7cutlass13device_kernelIN5flash19enable_sm80_to_sm89INS1_16FlashAttnFwdSm80INS1_25CollectiveMainloopFwdSm80ILi4ELi1ELb0EN4cute5tupleIJNS5_1CILi128EEENS7_ILi112EEENS7_ILi64EEEEEELi64ENS_6half_tEfNS_4arch4Sm80ELb0ELb0ELb1ELb1ELb0ELb0ELb1ELb0EEENS1_21CollectiveEpilogueFwdINS6_IJS8_SA_S9_EEENS6_IJNS7_ILi1EEESI_SI_EEESC_SE_Li128ELb1ELb1ELb0ELb0EEENS1_19SingleTileSchedulerILb1ELb0ELb1ELi128EEEEEEEEEvNT_6ParamsE,@function
        .size           _ZN7cutlass13device_kernelIN5flash19enable_sm80_to_sm89INS1_16FlashAttnFwdSm80INS1_25CollectiveMainloopFwdSm80ILi4ELi1ELb0EN4cute5tupleIJNS5_1CILi128EEENS7_ILi112EEENS7_ILi64EEEEEELi64ENS_6half_tEfNS_4arch4Sm80ELb0ELb0ELb1ELb1ELb0ELb0ELb1ELb0EEENS1_21CollectiveEpilogueFwdINS6_IJS8_SA_S9_EEENS6_IJNS7_ILi1EEESI_SI_EEESC_SE_Li128ELb1ELb1ELb0ELb0EEENS1_19SingleTileSchedulerILb1ELb0ELb1ELi128EEEEEEEEEvNT_6ParamsE,(.L_x_19 - _ZN7cutlass13device_kernelIN5flash19enable_sm80_to_sm89INS1_16FlashAttnFwdSm80INS1_25CollectiveMainloopFwdSm80ILi4ELi1ELb0EN4cute5tupleIJNS5_1CILi128EEENS7_ILi112EEENS7_ILi64EEEEEELi64ENS_6half_tEfNS_4arch4Sm80ELb0ELb0ELb1ELb1ELb0ELb0ELb1ELb0EEENS1_21CollectiveEpilogueFwdINS6_IJS8_SA_S9_EEENS6_IJNS7_ILi1EEESI_SI_EEESC_SE_Li128ELb1ELb1ELb0ELb0EEENS1_19SingleTileSchedulerILb1ELb0ELb1ELi128EEEEEEEEEvNT_6ParamsE)
        .other          _ZN7cutlass13device_kernelIN5flash19enable_sm80_to_sm89INS1_16FlashAttnFwdSm80INS1_25CollectiveMainloopFwdSm80ILi4ELi1ELb0EN4cute5tupleIJNS5_1CILi128EEENS7_ILi112EEENS7_ILi64EEEEEELi64ENS_6half_tEfNS_4arch4Sm80ELb0ELb0ELb1ELb1ELb0ELb0ELb1ELb0EEENS1_21CollectiveEpilogueFwdINS6_IJS8_SA_S9_EEENS6_IJNS7_ILi1EEESI_SI_EEESC_SE_Li128ELb1ELb1ELb0ELb0EEENS1_19SingleTileSchedulerILb1ELb0ELb1ELi128EEEEEEEEEvNT_6ParamsE,@"STO_CUDA_ENTRY STV_DEFAULT"
_ZN7cutlass13device_kernelIN5flash19enable_sm80_to_sm89INS1_16FlashAttnFwdSm80INS1_25CollectiveMainloopFwdSm80ILi4ELi1ELb0EN4cute5tupleIJNS5_1CILi128EEENS7_ILi112EEENS7_ILi64EEEEEELi64ENS_6half_tEfNS_4arch4Sm80ELb0ELb0ELb1ELb1ELb0ELb0ELb1ELb0EEENS1_21CollectiveEpilogueFwdINS6_IJS8_SA_S9_EEENS6_IJNS7_ILi1EEESI_SI_EEESC_SE_Li128ELb1ELb1ELb0ELb0EEENS1_19SingleTileSchedulerILb1ELb0ELb1ELi128EEEEEEEEEvNT_6ParamsE:
[----:B------:R-:W-:Y:S01]  /*0000*/  LDC R1, c[0x0][0x28] ;  /* 0x00000a00ff017b82 */ /* 0x000fe20000000800 */
[----:B------:R-:W-:Y:S05]  /*0010*/  EXIT ;  /* 0x000000000000794d */ /* 0x000fea0003800000 */
.L_x_1:
        /* <DEDUP_REMOVED lines=14> */
.L_x_19:


//--------------------- .text._ZN7cutlass13device_kernelIN5flash19enable_sm80_to_sm89INS1_16FlashAttnFwdSm80INS1_25CollectiveMainloopFwdSm80ILi4ELi1ELb0EN4cute5tupleIJNS5_1CILi128EEENS7_ILi112EEENS7_ILi64EEEEEELi64ENS_6half_tEfNS_4arch4Sm80ELb0ELb0ELb1ELb1ELb0ELb1ELb1ELb0EEENS1_21CollectiveEpilogueFwdINS6_IJS8_SA_S9_EEENS6_IJNS7_ILi1EEESI_SI_EEESC_SE_Li128ELb1ELb1ELb0ELb0EEENS1_19SingleTileSchedulerILb1ELb0ELb1ELi128EEEEEEEEEvNT_6ParamsE --------------------------
	.section	.text._ZN7cutlass13device_kernelIN5flash19enable_sm80_to_sm89INS1_16FlashAttnFwdSm80INS1_25CollectiveMainloopFwdSm80ILi4ELi1ELb0EN4cute5tupleIJNS5_1CILi128EEENS7_ILi112EEENS7_ILi64EEEEEELi64ENS_6half_tEfNS_4arch4Sm80ELb0ELb0ELb1ELb1ELb0ELb1ELb1ELb0EEENS1_21CollectiveEpilogueFwdINS6_IJS8_SA_S9_EEENS6_IJNS7_ILi1EEESI_SI_EEESC_SE_Li128ELb1ELb1ELb0ELb0EEENS1_19SingleTileSchedulerILb1ELb0ELb1ELi128EEEEEEEEEvNT_6ParamsE,"ax",@progbits
	.align	128
.text._ZN7cutlass13device_kernelIN5flash19enable_sm80_to_sm89INS1_16FlashAttnFwdSm80INS1_25CollectiveMainloopFwdSm80ILi4ELi1ELb0EN4cute5tupleIJNS5_1CILi128EEENS7_ILi112EEENS7_ILi64EEEEEELi64ENS_6half_tEfNS_4arch4Sm80ELb0ELb0ELb1ELb1ELb0ELb1ELb1ELb0EEENS1_21CollectiveEpilogueFwdINS6_IJS8_SA_S9_EEENS6_IJNS7_ILi1EEESI_SI_EEESC_SE_Li128ELb1ELb1ELb0ELb0EEENS1_19SingleTileSchedulerILb1ELb0ELb1ELi128EEEEEEEEEvNT_6ParamsE:
        .type           _ZN7cutlass13device_kernelIN5flash19enable_sm80_to_sm89INS1_16FlashAttnFwdSm80INS1_25CollectiveMainloopFwdSm80ILi4ELi1ELb0EN4cute5tupleIJNS5_1CILi128EEENS7_ILi112EEENS7_ILi64EEEEEELi64ENS_6half_tEfNS_4arch4Sm80ELb0ELb0ELb1ELb1ELb0ELb1ELb1ELb0EEENS1_21CollectiveEpilogueFwdINS6_IJS8_SA_S9_EEENS6_IJNS7_ILi1EEESI_SI_EEESC_SE_Li128ELb1ELb1ELb0ELb0EEENS1_19SingleTileSchedulerILb1ELb0ELb1ELi128EEEEEEEEEvNT_6ParamsE,@function
        .size           _ZN7cutlass13device_kernelIN5flash19enable_sm80_to_sm89INS1_16FlashAttnFwdSm80INS1_25CollectiveMainloopFwdSm80ILi4ELi1ELb0EN4cute5tupleIJNS5_1CILi128EEENS7_ILi112EEENS7_ILi64EEEEEELi64ENS_6half_tEfNS_4arch4Sm80ELb0ELb0ELb1ELb1ELb0ELb1ELb1ELb0EEENS1_21CollectiveEpilogueFwdINS6_IJS8_SA_S9_EEENS6_IJNS7_ILi1EEESI_SI_EEESC_SE_Li128ELb1ELb1ELb0ELb0EEENS1_19SingleTileSchedulerILb1ELb0ELb1ELi128EEEEEEEEEvNT_6ParamsE,(.L_x_20 - _ZN7cutlass13device_kernelIN5flash19enable_sm80_to_sm89INS1_16FlashAttnFwdSm80INS1_25CollectiveMainloopFwdSm80ILi4ELi1ELb0EN4cute5tupleIJNS5_1CILi128EEENS7_ILi112EEENS7_ILi64EEEEEELi64ENS_6half_tEfNS_4arch4Sm80ELb0ELb0ELb1ELb1ELb0ELb1ELb1ELb0EEENS1_21CollectiveEpilogueFwdINS6_IJS8_SA_S9_EEENS6_IJNS7_ILi1EEESI_SI_EEESC_SE_Li128ELb1ELb1ELb0ELb0EEENS1_19SingleTileSchedulerILb1ELb0ELb1ELi128EEEEEEEEEvNT_6ParamsE)
        .other          _ZN7cutlass13device_kernelIN5flash19enable_sm80_to_sm89INS1_16FlashAttnFwdSm80INS1_25CollectiveMainloopFwdSm80ILi4ELi1ELb0EN4cute5tupleIJNS5_1CILi128EEENS7_ILi112EEENS7_ILi64EEEEEELi64ENS_6half_tEfNS_4arch4Sm80ELb0ELb0ELb1ELb1ELb0ELb1ELb1ELb0EEENS1_21CollectiveEpilogueFwdINS6_IJS8_SA_S9_EEENS6_IJNS7_ILi1EEESI_SI_EEESC_SE_Li128ELb1ELb1ELb0ELb0EEENS1_19SingleTileSchedulerILb1ELb0ELb1ELi128EEEEEEEEEvNT_6ParamsE,@"STO_CUDA_ENTRY STV_DEFAULT"
_ZN7cutlass13device_kernelIN5flash19enable_sm80_to_sm89INS1_16FlashAttnFwdSm80INS1_25CollectiveMainloopFwdSm80ILi4ELi1ELb0EN4cute5tupleIJNS5_1CILi128EEENS7_ILi112EEENS7_ILi64EEEEEELi64ENS_6half_tEfNS_4arch4Sm80ELb0ELb0ELb1ELb1ELb0ELb1ELb1ELb0EEENS1_21CollectiveEpilogueFwdINS6_IJS8_SA_S9_EEENS6_IJNS7_ILi1EEESI_SI_EEESC_SE_Li128ELb1ELb1ELb0ELb0EEENS1_19SingleTileSchedulerILb1ELb0ELb1ELi128EEEEEEEEEvNT_6ParamsE:
[----:B------:R-:W-:Y:S01]  /*0000*/  LDC R1, c[0x0][0x28] ;  /* 0x00000a00ff017b82 */ /* 0x000fe20000000800 */
[----:B------:R-:W-:Y:S05]  /*0010*/  EXIT ;  /* 0x000000000000794d */ /* 0x000fea0003800000 */
.L_x_2:
        /* <DEDUP_REMOVED lines=14> */
.L_x_20:


//--------------------- .text._ZN7cutlass13device_kernelIN5flash19enable_sm80_to_sm89INS1_16FlashAttnFwdSm80INS1_25CollectiveMainloopFwdSm80ILi4ELi1ELb0EN4cute5tupleIJNS5_1CILi128EEENS7_ILi96EEENS7_ILi64EEEEEELi64ENS_6half_tEfNS_4arch4Sm80ELb0ELb1ELb1ELb0ELb0ELb0ELb1ELb0EEENS1_21CollectiveEpilogueFwdINS6_IJS8_SA_S9_EEENS6_IJNS7_ILi1EEESI_SI_EEESC_SE_Li128ELb0ELb1ELb0ELb0EEENS1_19SingleTileSchedulerILb0ELb0ELb1ELi128EEEEEEEEEvNT_6ParamsE --------------------------
	.section	.text._ZN7cutlass13device_kernelIN5flash19enable_sm80_to_sm89INS1_16FlashAttnFwdSm80INS1_25CollectiveMainloopFwdSm80ILi4ELi1ELb0EN4cute5tupleIJNS5_1CILi128EEENS7_ILi96EEENS7_ILi64EEEEEELi64ENS_6half_tEfNS_4arch4Sm80ELb0ELb1ELb1ELb0ELb0ELb0ELb1ELb0EEENS1_21CollectiveEpilogueFwdINS6_IJS8_SA_S9_EEENS6_IJNS7_ILi1EEESI_SI_EEESC_SE_Li128ELb0ELb1ELb0ELb0EEENS1_19SingleTileSchedulerILb0ELb0ELb1ELi128EEEEEEEEEvNT_6ParamsE,"ax",@progbits
	.align	128
.text._ZN7cutlass13device_kernelIN5flash19enable_sm80_to_sm89INS1_16FlashAttnFwdSm80INS1_25CollectiveMainloopFwdSm80ILi4ELi1ELb0EN4cute5tupleIJNS5_1CILi128EEENS7_ILi96EEENS7_ILi64EEEEEELi64ENS_6half_tEfNS_4arch4Sm80ELb0ELb1ELb1ELb0ELb0ELb0ELb1ELb0EEENS1_21CollectiveEpilogueFwdINS6_IJS8_SA_S9_EEENS6_IJNS7_ILi1EEESI_SI_EEESC_SE_Li128ELb0ELb1ELb0ELb0EEENS1_19SingleTileSchedulerILb0ELb0ELb1ELi128EEEEEEEEEvNT_6ParamsE:
        .type           _ZN7cutlass13device_kernelIN5flash19enable_sm80_to_sm89INS1_16FlashAttnFwdSm80INS1_25CollectiveMainloopFwdSm80ILi4ELi1ELb0EN4cute5tupleIJNS5_1CILi128EEENS7_ILi96EEENS7_ILi64EEEEEELi64ENS_6half_tEfNS_4arch4Sm80ELb0ELb1ELb1ELb0ELb0ELb0ELb1ELb0EEENS1_21CollectiveEpilogueFwdINS6_IJS8_SA_S9_EEENS6_IJNS7_ILi1EEESI_SI_EEESC_SE_Li128ELb0ELb1ELb0ELb0EEENS1_19SingleTileSchedulerILb0ELb0ELb1ELi128EEEEEEEEEvNT_6ParamsE,@function
        .size           _ZN7cutlass13device_kernelIN5flash19enable_sm80_to_sm89INS1_16FlashAttnFwdSm80INS1_25CollectiveMainloopFwdSm80ILi4ELi1ELb0EN4cute5tupleIJNS5_1CILi128EEENS7_ILi96EEENS7_ILi64EEEEEELi64ENS_6half_tEfNS_4arch4Sm80ELb0ELb1ELb1ELb0ELb0ELb0ELb1ELb0EEENS1_21CollectiveEpilogueFwdINS6_IJS8_SA_S9_EEENS6_IJNS7_ILi1EEESI_SI_EEESC_SE_Li128ELb0ELb1ELb0ELb0EEENS1_19SingleTileSchedulerILb0ELb0ELb1ELi128EEEEEEEEEvNT_6ParamsE,(.L_x_21 - _ZN7cutlass13device_kernelIN5flash19enable_sm80_to_sm89INS1_16FlashAttnFwdSm80INS1_25CollectiveMainloopFwdSm80ILi4ELi1ELb0EN4cute5tupleIJNS5_1CILi128EEENS7_ILi96EEENS7_ILi64EEEEEELi64ENS_6half_tEfNS_4arch4Sm80ELb0ELb1ELb1ELb0ELb0ELb0ELb1ELb0EEENS1_21CollectiveEpilogueFwdINS6_IJS8_SA_S9_EEENS6_IJNS7_ILi1EEESI_SI_EEESC_SE_Li128ELb0ELb1ELb0ELb0EEENS1_19SingleTileSchedulerILb0ELb0ELb1ELi128EEEEEEEEEvNT_6ParamsE)
        .other          _ZN7cutlass13device_kernelIN5flash19enable_sm80_to_sm89INS1_16FlashAttnFwdSm80INS1_25CollectiveMainloopFwdSm80ILi4ELi1ELb0EN4cute5tupleIJNS5_1CILi128EEENS7_ILi96EEENS7_ILi64EEEEEELi64ENS_6half_tEfNS_4arch4Sm80ELb0ELb1ELb1ELb0ELb0ELb0ELb1ELb0EEENS1_21CollectiveEpilogueFwdINS6_IJS8_SA_S9_EEENS6_IJNS7_ILi1EEESI_SI_EEESC_SE_Li128ELb0ELb1ELb0ELb0EEENS1_19SingleTileSchedulerILb0ELb0ELb1ELi128EEEEEEEEEvNT_6ParamsE,@"STO_CUDA_ENTRY STV_DEFAULT"
_ZN7cutlass13device_kernelIN5flash19enable_sm80_to_sm89INS1_16FlashAttnFwdSm80INS1_25CollectiveMainloopFwdSm80ILi4ELi1ELb0EN4cute5tupleIJNS5_1CILi128EEENS7_ILi96EEENS7_ILi64EEEEEELi64ENS_6half_tEfNS_4arch4Sm80ELb0ELb1ELb1ELb0ELb0ELb0ELb1ELb0EEENS1_21CollectiveEpilogueFwdINS6_IJS8_SA_S9_EEENS6_IJNS7_ILi1EEESI_SI_EEESC_SE_Li128ELb0ELb1ELb0ELb0EEENS1_19SingleTileSchedulerILb0ELb0ELb1ELi128EEEEEEEEEvNT_6ParamsE:
[----:B------:R-:W-:Y:S01]  /*0000*/  LDC R1, c[0x0][0x28] ;  /* 0x00000a00ff017b82 */ /* 0x000fe20000000800 */
[----:B------:R-:W-:Y:S05]  /*0010*/  EXIT ;  /* 0x000000000000794d */ /* 0x000fea0003800000 */
.L_x_3:
        /* <DEDUP_REMOVED lines=14> */
.L_x_21:


//--------------------- .text._ZN7cutlass13device_kernelIN5flash19enable_sm80_to_sm89INS1_16FlashAttnFwdSm80INS1_25CollectiveMainloopFwdSm80ILi4ELi1ELb0EN4cute5tupleIJNS5_1CILi128EEENS7_ILi96EEENS7_ILi64EEEEEELi64ENS_6half_tEfNS_4arch4Sm80ELb0ELb1ELb1ELb1ELb0ELb0ELb1ELb0EEENS1_21CollectiveEpilogueFwdINS6_IJS8_SA_S9_EEENS6_IJNS7_ILi1EEESI_SI_EEESC_SE_Li128ELb1ELb1ELb0ELb0EEENS1_19SingleTileSchedulerILb1ELb0ELb1ELi128EEEEEEEEEvNT_6ParamsE --------------------------
	.section	.text._ZN7cutlass13device_kernelIN5flash19enable_sm80_to_sm89INS1_16FlashAttnFwdSm80INS1_25CollectiveMainloopFwdSm80ILi4ELi1ELb0EN4cute5tupleIJNS5_1CILi128EEENS7_ILi96EEENS7_ILi64EEEEEELi64ENS_6half_tEfNS_4arch4Sm80ELb0ELb1ELb1ELb1ELb0ELb0ELb1ELb0EEENS1_21CollectiveEpilogueFwdINS6_IJS8_SA_S9_EEENS6_IJNS7_ILi1EEESI_SI_EEESC_SE_Li128ELb1ELb1ELb0ELb0EEENS1_19SingleTileSchedulerILb1ELb0ELb1ELi128EEEEEEEEEvNT_6ParamsE,"ax",@progbits
	.align	128
.text._ZN7cutlass13device_kernelIN5flash19enable_sm80_to_sm89INS1_16FlashAttnFwdSm80INS1_25CollectiveMainloopFwdSm80ILi4ELi1ELb0EN4cute5tupleIJNS5_1CILi128EEENS7_ILi96EEENS7_ILi64EEEEEELi64ENS_6half_tEfNS_4arch4Sm80ELb0ELb1ELb1ELb1ELb0ELb0ELb1ELb0EEENS1_21CollectiveEpilogueFwdINS6_IJS8_SA_S9_EEENS6_IJNS7_ILi1EEESI_SI_EEESC_SE_Li128ELb1ELb1ELb0ELb0EEENS1_19SingleTileSchedulerILb1ELb0ELb1ELi128EEEEEEEEEvNT_6ParamsE:
        .type           _ZN7cutlass13device_kernelIN5flash19enable_sm80_to_sm89INS1_16FlashAttnFwdSm80INS1_25CollectiveMainloopFwdSm80ILi4ELi1ELb0EN4cute5tupleIJNS5_1CILi128EEENS7_ILi96EEENS7_ILi64EEEEEELi64ENS_6half_tEfNS_4arch4Sm80ELb0ELb1ELb1ELb1ELb0ELb0ELb1ELb0EEENS1_21CollectiveEpilogueFwdINS6_IJS8_SA_S9_EEENS6_IJNS7_ILi1EEESI_SI_EEESC_SE_Li128ELb1ELb1ELb0ELb0EEENS1_19SingleTileSchedulerILb1ELb0ELb1ELi128EEEEEEEEEvNT_6ParamsE,@function
        .size           _ZN7cutlass13device_kernelIN5flash19enable_sm80_to_sm89INS1_16FlashAttnFwdSm80INS1_25CollectiveMainloopFwdSm80ILi4ELi1ELb0EN4cute5tupleIJNS5_1CILi128EEENS7_ILi96EEENS7_ILi64EEEEEELi64ENS_6half_tEfNS_4arch4Sm80ELb0ELb1ELb1ELb1ELb0ELb0ELb1ELb0EEENS1_21CollectiveEpilogueFwdINS6_IJS8_SA_S9_EEENS6_IJNS7_ILi1EEESI_SI_EEESC_SE_Li128ELb1ELb1ELb0ELb0EEENS1_19SingleTileSchedulerILb1ELb0ELb1ELi128EEEEEEEEEvNT_6ParamsE,(.L_x_22 - _ZN7cutlass13device_kernelIN5flash19enable_sm80_to_sm89INS1_16FlashAttnFwdSm80INS1_25CollectiveMainloopFwdSm80ILi4ELi1ELb0EN4cute5tupleIJNS5_1CILi128EEENS7_ILi96EEENS7_ILi64EEEEEELi64ENS_6half_tEfNS_4arch4Sm80ELb0ELb1ELb1ELb1ELb0ELb0ELb1ELb0EEENS1_21CollectiveEpilogueFwdINS6_IJS8_SA_S9_EEENS6_IJNS7_ILi1EEESI_SI_EEESC_SE_Li128ELb1ELb1ELb0ELb0EEENS1_19SingleTileSchedulerILb1ELb0ELb1ELi128EEEEEEEEEvNT_6ParamsE)
        .other          _ZN7cutlass13device_kernelIN5flash19enable_sm80_to_sm89INS1_16FlashAttnFwdSm80INS1_25CollectiveMainloopFwdSm80ILi4ELi1ELb0EN4cute5tupleIJNS5_1CILi128EEENS7_ILi96EEENS7_ILi64EEEEEELi64ENS_6half_tEfNS_4arch4Sm80ELb0ELb1ELb1ELb1ELb0ELb0ELb1ELb0EEENS1_21CollectiveEpilogueFwdINS6_IJS8_SA_S9_EEENS6_IJNS7_ILi1EEESI_SI_EEESC_SE_Li128ELb1ELb1ELb0ELb0EEENS1_19SingleTileSchedulerILb1ELb0ELb1ELi128EEEEEEEEEvNT_6ParamsE,@"STO_CUDA_ENTRY STV_DEFAULT"
_ZN7cutlass13device_kernelIN5flash19enable_sm80_to_sm89INS1_16FlashAttnFwdSm80INS1_25CollectiveMainloopFwdSm80ILi4ELi1ELb0EN4cute5tupleIJNS5_1CILi128EEENS7_ILi96EEENS7_ILi64EEEEEELi64ENS_6half_tEfNS_4arch4Sm80ELb0ELb1ELb1ELb1ELb0ELb0ELb1ELb0EEENS1_21CollectiveEpilogueFwdINS6_IJS8_SA_S9_EEENS6_IJNS7_ILi1EEESI_SI_EEESC_SE_Li128ELb1ELb1ELb0ELb0EEENS1_19SingleTileSchedulerILb1ELb0ELb1ELi128EEEEEEEEEvNT_6ParamsE:
[----:B------:R-:W-:Y:S01]  /*0000*/  LDC R1, c[0x0][0x28] ;  /* 0x00000a00ff017b82 */ /* 0x000fe20000000800 */
[----:B------:R-:W-:Y:S05]  /*0010*/  EXIT ;  /* 0x000000000000794d */ /* 0x000fea0003800000 */
.L_x_4:
        /* <DEDUP_REMOVED lines=14> */
.L_x_22:


//--------------------- .text._ZN7cutlass13device_kernelIN5flash19enable_sm80_to_sm89INS1_16FlashAttnFwdSm80INS1_25CollectiveMainloopFwdSm80ILi4ELi1ELb0EN4cute5tupleIJNS5_1CILi128EEENS7_ILi96EEENS7_ILi64EEEEEELi64ENS_6half_tEfNS_4arch4Sm80ELb0ELb1ELb1ELb1ELb0ELb1ELb1ELb0EEENS1_21CollectiveEpilogueFwdINS6_IJS8_SA_S9_EEENS6_IJNS7_ILi1EEESI_SI_EEESC_SE_Li128ELb1ELb1ELb0ELb0EEENS1_19SingleTileSchedulerILb1ELb0ELb1ELi128EEEEEEEEEvNT_6ParamsE --------------------------
	.section	.text._ZN7cutlass13device_kernelIN5flash19enable_sm80_to_sm89INS1_16FlashAttnFwdSm80INS1_25CollectiveMainloopFwdSm80ILi4ELi1ELb0EN4cute5tupleIJNS5_1CILi128EEENS7_ILi96EEENS7_ILi64EEEEEELi64ENS_6half_tEfNS_4arch4Sm80ELb0ELb1ELb1ELb1ELb0ELb1ELb1ELb0EEENS1_21CollectiveEpilogueFwdINS6_IJS8_SA_S9_EEENS6_IJNS7_ILi1EEESI_SI_EEESC_SE_Li128ELb1ELb1ELb0ELb0EEENS1_19SingleTileSchedulerILb1ELb0ELb1ELi128EEEEEEEEEvNT_6ParamsE,"ax",@progbits
	.align	128
.text._ZN7cutlass13device_kernelIN5flash19enable_sm80_to_sm89INS1_16FlashAttnFwdSm80INS1_25CollectiveMainloopFwdSm80ILi4ELi1ELb0EN4cute5tupleIJNS5_1CILi128EEENS7_ILi96EEENS7_ILi64EEEEEELi64ENS_6half_tEfNS_4arch4Sm80ELb0ELb1ELb1ELb1ELb0ELb1ELb1ELb0EEENS1_21CollectiveEpilogueFwdINS6_IJS8_SA_S9_EEENS6_IJNS7_ILi1EEESI_SI_EEESC_SE_Li128ELb1ELb1ELb0ELb0EEENS1_19SingleTileSchedulerILb1ELb0ELb1ELi128EEEEEEEEEvNT_6ParamsE:
        .type           _ZN7cutlass13device_kernelIN5flash19enable_sm80_to_sm89INS1_16FlashAttnFwdSm80INS1_25CollectiveMainloopFwdSm80ILi4ELi1ELb0EN4cute5tupleIJNS5_1CILi128EEENS7_ILi96EEENS7_ILi64EEEEEELi64ENS_6half_tEfNS_4arch4Sm80ELb0ELb1ELb1ELb1ELb0ELb1ELb1ELb0EEENS1_21CollectiveEpilogueFwdINS6_IJS8_SA_S9_EEENS6_IJNS7_ILi1EEESI_SI_EEESC_SE_Li128ELb1ELb1ELb0ELb0EEENS1_19SingleTileSchedulerILb1ELb0ELb1ELi128EEEEEEEEEvNT_6ParamsE,@function
        .size           _ZN7cutlass13device_kernelIN5flash19enable_sm80_to_sm89INS1_16FlashAttnFwdSm80INS1_25CollectiveMainloopFwdSm80ILi4ELi1ELb0EN4cute5tupleIJNS5_1CILi128EEENS7_ILi96EEENS7_ILi64EEEEEELi64ENS_6half_tEfNS_4arch4Sm80ELb0ELb1ELb1ELb1ELb0ELb1ELb1ELb0EEENS1_21CollectiveEpilogueFwdINS6_IJS8_SA_S9_EEENS6_IJNS7_ILi1EEESI_SI_EEESC_SE_Li128ELb1ELb1ELb0ELb0EEENS1_19SingleTileSchedulerILb1ELb0ELb1ELi128EEEEEEEEEvNT_6ParamsE,(.L_x_23 - _ZN7cutlass13device_kernelIN5flash19enable_sm80_to_sm89INS1_16FlashAttnFwdSm80INS1_25CollectiveMainloopFwdSm80ILi4ELi1ELb0EN4cute5tupleIJNS5_1CILi128EEENS7_ILi96EEENS7_ILi64EEEEEELi64ENS_6half_tEfNS_4arch4Sm80ELb0ELb1ELb1ELb1ELb0ELb1ELb1ELb0EEENS1_21CollectiveEpilogueFwdINS6_IJS8_SA_S9_EEENS6_IJNS7_ILi1EEESI_SI_EEESC_SE_Li128ELb1ELb1ELb0ELb0EEENS1_19SingleTileSchedulerILb1ELb0ELb1ELi128EEEEEEEEEvNT_6ParamsE)
        .other          _ZN7cutlass13device_kernelIN5flash19enable_sm80_to_sm89INS1_16FlashAttnFwdSm80INS1_25CollectiveMainloopFwdSm80ILi4ELi1ELb0EN4cute5tupleIJNS5_1CILi128EEENS7_ILi96EEENS7_ILi64EEEEEELi64ENS_6half_tEfNS_4arch4Sm80ELb0ELb1ELb1ELb1ELb0ELb1ELb1ELb0EEENS1_21CollectiveEpilogueFwdINS6_IJS8_SA_S9_EEENS6_IJNS7_ILi1EEESI_SI_EEESC_SE_Li128ELb1ELb1ELb0ELb0EEENS1_19SingleTileSchedulerILb1ELb0ELb1ELi128EEEEEEEEEvNT_6ParamsE,@"STO_CUDA_ENTRY STV_DEFAULT"
_ZN7cutlass13device_kernelIN5flash19enable_sm80_to_sm89INS1_16FlashAttnFwdSm80INS1_25CollectiveMainloopFwdSm80ILi4ELi1ELb0EN4cute5tupleIJNS5_1CILi128EEENS7_ILi96EEENS7_ILi64EEEEEELi64ENS_6half_tEfNS_4arch4Sm80ELb0ELb1ELb1ELb1ELb0ELb1ELb1ELb0EEENS1_21CollectiveEpilogueFwdINS6_IJS8_SA_S9_EEENS6_IJNS7_ILi1EEESI_SI_EEESC_SE_Li128ELb1ELb1ELb0ELb0EEENS1_19SingleTileSchedulerILb1ELb0ELb1ELi128EEEEEEEEEvNT_6ParamsE:
[----:B------:R-:W-:Y:S01]  /*0000*/  LDC R1, c[0x0][0x28] ;  /* 0x00000a00ff017b82 */ /* 0x000fe20000000800 */
[----:B------:R-:W-:Y:S05]  /*0010*/  EXIT ;  /* 0x000000000000794d */ /* 0x000fea0003800000 */
.L_x_5:
        /* <DEDUP_REMOVED lines=14> */
.L_x_23:


//--------------------- .text._ZN7cutlass13device_kernelIN5flash19enable_sm80_to_sm89INS1_16FlashAttnFwdSm80INS1_25CollectiveMainloopFwdSm80ILi4ELi1ELb0EN4cute5tupleIJNS5_1CILi128EEENS7_ILi112EEENS7_ILi64EEEEEELi64ENS_6half_tEfNS_4arch4Sm80ELb1ELb0ELb1ELb0ELb0ELb0ELb1ELb0EEENS1_21CollectiveEpilogueFwdINS6_IJS8_SA_S9_EEENS6_IJNS7_ILi1EEESI_SI_EEESC_SE_Li128ELb0ELb1ELb0ELb0EEENS1_30DynamicPersistentTileSchedulerILi128ELi128ELb0ELb1ELb0EEEEEEEEEvNT_6ParamsE --------------------------
	.section	.text._ZN7cutlass13device_kernelIN5flash19enable_sm80_to_sm89INS1_16FlashAttnFwdSm80INS1_25CollectiveMainloopFwdSm80ILi4ELi1ELb0EN4cute5tupleIJNS5_1CILi128EEENS7_ILi112EEENS7_ILi64EEEEEELi64ENS_6half_tEfNS_4arch4Sm80ELb1ELb0ELb1ELb0ELb0ELb0ELb1ELb0EEENS1_21CollectiveEpilogueFwdINS6_IJS8_SA_S9_EEENS6_IJNS7_ILi1EEESI_SI_EEESC_SE_Li128ELb0ELb1ELb0ELb0EEENS1_30DynamicPersistentTileSchedulerILi128ELi128ELb0ELb1ELb0EEEEEEEEEvNT_6ParamsE,"ax",@progbits
	.align	128
.text._ZN7cutlass13device_kernelIN5flash19enable_sm80_to_sm89INS1_16FlashAttnFwdSm80INS1_25CollectiveMainloopFwdSm80ILi4ELi1ELb0EN4cute5tupleIJNS5_1CILi128EEENS7_ILi112EEENS7_ILi64EEEEEELi64ENS_6half_tEfNS_4arch4Sm80ELb1ELb0ELb1ELb0ELb0ELb0ELb1ELb0EEENS1_21CollectiveEpilogueFwdINS6_IJS8_SA_S9_EEENS6_IJNS7_ILi1EEESI_SI_EEESC_SE_Li128ELb0ELb1ELb0ELb0EEENS1_30DynamicPersistentTileSchedulerILi128ELi128ELb0ELb1ELb0EEEEEEEEEvNT_6ParamsE:
        .type           _ZN7cutlass13device_kernelIN5flash19enable_sm80_to_sm89INS1_16FlashAttnFwdSm80INS1_25CollectiveMainloopFwdSm80ILi4ELi1ELb0EN4cute5tupleIJNS5_1CILi128EEENS7_ILi112EEENS7_ILi64EEEEEELi64ENS_6half_tEfNS_4arch4Sm80ELb1ELb0ELb1ELb0ELb0ELb0ELb1ELb0EEENS1_21CollectiveEpilogueFwdINS6_IJS8_SA_S9_EEENS6_IJNS7_ILi1EEESI_SI_EEESC_SE_Li128ELb0ELb1ELb0ELb0EEENS1_30DynamicPersistentTileSchedulerILi128ELi128ELb0ELb1ELb0EEEEEEEEEvNT_6ParamsE,@function
        .size           _ZN7cutlass13device_kernelIN5flash19enable_sm80_to_sm89INS1_16FlashAttnFwdSm80INS1_25CollectiveMainloopFwdSm80ILi4ELi1ELb0EN4cute5tupleIJNS5_1CILi128EEENS7_ILi112EEENS7_ILi64EEEEEELi64ENS_6half_tEfNS_4arch4Sm80ELb1ELb0ELb1ELb0ELb0ELb0ELb1ELb0EEENS1_21CollectiveEpilogueFwdINS6_IJS8_SA_S9_EEENS6_IJNS7_ILi1EEESI_SI_EEESC_SE_Li128ELb0ELb1ELb0ELb0EEENS1_30DynamicPersistentTileSchedulerILi128ELi128ELb0ELb1ELb0EEEEEEEEEvNT_6ParamsE,(.L_x_24 - _ZN7cutlass13device_kernelIN5flash19enable_sm80_to_sm89INS1_16FlashAttnFwdSm80INS1_25CollectiveMainloopFwdSm80ILi4ELi1ELb0EN4cute5tupleIJNS5_1CILi128EEENS7_ILi112EEENS7_ILi64EEEEEELi64ENS_6half_tEfNS_4arch4Sm80ELb1ELb0ELb1ELb0ELb0ELb0ELb1ELb0EEENS1_21CollectiveEpilogueFwdINS6_IJS8_SA_S9_EEENS6_IJNS7_ILi1EEESI_SI_EEESC_SE_Li128ELb0ELb1ELb0ELb0EEENS1_30DynamicPersistentTileSchedulerILi128ELi128ELb0ELb1ELb0EEEEEEEEEvNT_6ParamsE)
        .other          _ZN7cutlass13device_kernelIN5flash19enable_sm80_to_sm89INS1_16FlashAttnFwdSm80INS1_25CollectiveMainloopFwdSm80ILi4ELi1ELb0EN4cute5tupleIJNS5_1CILi128EEENS7_ILi112EEENS7_ILi64EEEEEELi64ENS_6half_tEfNS_4arch4Sm80ELb1ELb0ELb1ELb0ELb0ELb0ELb1ELb0EEENS1_21CollectiveEpilogueFwdINS6_IJS8_SA_S9_EEENS6_IJNS7_ILi1EEESI_SI_EEESC_SE_Li128ELb0ELb1ELb0ELb0EEENS1_30DynamicPersistentTileSchedulerILi128ELi128ELb0ELb1ELb0EEEEEEEEEvNT_6ParamsE,@"STO_CUDA_ENTRY STV_DEFAULT"
_ZN7cutlass13device_kernelIN5flash19enable_sm80_to_sm89INS1_16FlashAttnFwdSm80INS1_25CollectiveMainloopFwdSm80ILi4ELi1ELb0EN4cute5tupleIJNS5_1CILi128EEENS7_ILi112EEENS7_ILi64EEEEEELi64ENS_6half_tEfNS_4arch4Sm80ELb1ELb0ELb1ELb0ELb0ELb0ELb1ELb0EEENS1_21CollectiveEpilogueFwdINS6_IJS8_SA_S9_EEENS6_IJNS7_ILi1EEESI_SI_EEESC_SE_Li128ELb0ELb1ELb0ELb0EEENS1_30DynamicPersistentTileSchedulerILi128ELi128ELb0ELb1ELb0EEEEEEEEEvNT_6ParamsE:
[----:B------:R-:W-:Y:S01]  /*0000*/  LDC R1, c[0x0][0x28] ;  /* 0x00000a00ff017b82 */ /* 0x000fe20000000800 */
[----:B------:R-:W-:Y:S05]  /*0010*/  EXIT ;  /* 0x000000000000794d */ /* 0x000fea0003800000 */
.L_x_6:
        /* <DEDUP_REMOVED lines=14> */
.L_x_24:


//--------------------- .text._ZN7cutlass13device_kernelIN5flash19enable_sm80_to_sm89INS1_16FlashAttnFwdSm80INS1_25CollectiveMainloopFwdSm80ILi4ELi1ELb0EN4cute5tupleIJNS5_1CILi128EEENS7_ILi112EEENS7_ILi64EEEEEELi64ENS_6half_tEfNS_4arch4Sm80ELb1ELb0ELb1ELb1ELb0ELb0ELb1ELb0EEENS1_21CollectiveEpilogueFwdINS6_IJS8_SA_S9_EEENS6_IJNS7_ILi1EEESI_SI_EEESC_SE_Li128ELb1ELb1ELb0ELb0EEENS1_19SingleTileSchedulerILb1ELb0ELb1ELi128EEEEEEEEEvNT_6ParamsE --------------------------
	.section	.text._ZN7cutlass13device_kernelIN5flash19enable_sm80_to_sm89INS1_16FlashAttnFwdSm80INS1_25CollectiveMainloopFwdSm80ILi4ELi1ELb0EN4cute5tupleIJNS5_1CILi128EEENS7_ILi112EEENS7_ILi64EEEEEELi64ENS_6half_tEfNS_4arch4Sm80ELb1ELb0ELb1ELb1ELb0ELb0ELb1ELb0EEENS1_21CollectiveEpilogueFwdINS6_IJS8_SA_S9_EEENS6_IJNS7_ILi1EEESI_SI_EEESC_SE_Li128ELb1ELb1ELb0ELb0EEENS1_19SingleTileSchedulerILb1ELb0ELb1ELi128EEEEEEEEEvNT_6ParamsE,"ax",@progbits
	.align	128
.text._ZN7cutlass13device_kernelIN5flash19enable_sm80_to_sm89INS1_16FlashAttnFwdSm80INS1_25CollectiveMainloopFwdSm80ILi4ELi1ELb0EN4cute5tupleIJNS5_1CILi128EEENS7_ILi112EEENS7_ILi64EEEEEELi64ENS_6half_tEfNS_4arch4Sm80ELb1ELb0ELb1ELb1ELb0ELb0ELb1ELb0EEENS1_21CollectiveEpilogueFwdINS6_IJS8_SA_S9_EEENS6_IJNS7_ILi1EEESI_SI_EEESC_SE_Li128ELb1ELb1ELb0ELb0EEENS1_19SingleTileSchedulerILb1ELb0ELb1ELi128EEEEEEEEEvNT_6ParamsE:
        .type           _ZN7cutlass13device_kernelIN5flash19enable_sm80_to_sm89INS1_16FlashAttnFwdSm80INS1_25CollectiveMainloopFwdSm80ILi4ELi1ELb0EN4cute5tupleIJNS5_1CILi128EEENS7_ILi112EEENS7_ILi64EEEEEELi64ENS_6half_tEfNS_4arch4Sm80ELb1ELb0ELb1ELb1ELb0ELb0ELb1ELb0EEENS1_21CollectiveEpilogueFwdINS6_IJS8_SA_S9_EEENS6_IJNS7_ILi1EEESI_SI_EEESC_SE_Li128ELb1ELb1ELb0ELb0EEENS1_19SingleTileSchedulerILb1ELb0ELb1ELi128EEEEEEEEEvNT_6ParamsE,@function
        .size           _ZN7cutlass13device_kernelIN5flash19enable_sm80_to_sm89INS1_16FlashAttnFwdSm80INS1_25CollectiveMainloopFwdSm80ILi4ELi1ELb0EN4cute5tupleIJNS5_1CILi128EEENS7_ILi112EEENS7_ILi64EEEEEELi64ENS_6half_tEfNS_4arch4Sm80ELb1ELb0ELb1ELb1ELb0ELb0ELb1ELb0EEENS1_21CollectiveEpilogueFwdINS6_IJS8_SA_S9_EEENS6_IJNS7_ILi1EEESI_SI_EEESC_SE_Li128ELb1ELb1ELb0ELb0EEENS1_19SingleTileSchedulerILb1ELb0ELb1ELi128EEEEEEEEEvNT_6ParamsE,(.L_x_25 - _ZN7cutlass13device_kernelIN5flash19enable_sm80_to_sm89INS1_16FlashAttnFwdSm80INS1_25CollectiveMainloopFwdSm80ILi4ELi1ELb0EN4cute5tupleIJNS5_1CILi128EEENS7_ILi112EEENS7_ILi64EEEEEELi64ENS_6half_tEfNS_4arch4Sm80ELb1ELb0ELb1ELb1ELb0ELb0ELb1ELb0EEENS1_21CollectiveEpilogueFwdINS6_IJS8_SA_S9_EEENS6_IJNS7_ILi1EEESI_SI_EEESC_SE_Li128ELb1ELb1ELb0ELb0EEENS1_19SingleTileSchedulerILb1ELb0ELb1ELi128EEEEEEEEEvNT_6ParamsE)
        .other          _ZN7cutlass13device_kernelIN5flash19enable_sm80_to_sm89INS1_16FlashAttnFwdSm80INS1_25CollectiveMainloopFwdSm80ILi4ELi1ELb0EN4cute5tupleIJNS5_1CILi128EEENS7_ILi112EEENS7_ILi64EEEEEELi64ENS_6half_tEfNS_4arch4Sm80ELb1ELb0ELb1ELb1ELb0ELb0ELb1ELb0EEENS1_21CollectiveEpilogueFwdINS6_IJS8_SA_S9_EEENS6_IJNS7_ILi1EEESI_SI_EEESC_SE_Li128ELb1ELb1ELb0ELb0EEENS1_19SingleTileSchedulerILb1ELb0ELb1ELi128EEEEEEEEEvNT_6ParamsE,@"STO_CUDA_ENTRY STV_DEFAULT"
_ZN7cutlass13device_kernelIN5flash19enable_sm80_to_sm89INS1_16FlashAttnFwdSm80INS1_25CollectiveMainloopFwdSm80ILi4ELi1ELb0EN4cute5tupleIJNS5_1CILi128EEENS7_ILi112EEENS7_ILi64EEEEEELi64ENS_6half_tEfNS_4arch4Sm80ELb1ELb0ELb1ELb1ELb0ELb0ELb1ELb0EEENS1_21CollectiveEpilogueFwdINS6_IJS8_SA_S9_EEENS6_IJNS7_ILi1EEESI_SI_EEESC_SE_Li128ELb1ELb1ELb0ELb0EEENS1_19SingleTileSchedulerILb1ELb0ELb1ELi128EEEEEEEEEvNT_6ParamsE:
[----:B------:R-:W-:Y:S01]  /*0000*/  LDC R1, c[0x0][0x28] ;  /* 0x00000a00ff017b82 */ /* 0x000fe20000000800 */
[----:B------:R-:W-:Y:S05]  /*0010*/  EXIT ;  /* 0x000000000000794d */ /* 0x000fea0003800000 */
.L_x_7:
        /* <DEDUP_REMOVED lines=14> */
.L_x_25:


//--------------------- .text._ZN7cutlass13device_kernelIN5flash19enable_sm80_to_sm89INS1_16FlashAttnFwdSm80INS1_25CollectiveMainloopFwdSm80ILi4ELi1ELb0EN4cute5tupleIJNS5_1CILi128EEENS7_ILi112EEENS7_ILi64EEEEEELi64ENS_6half_tEfNS_4arch4Sm80ELb1ELb0ELb1ELb1ELb0ELb1ELb1ELb0EEENS1_21CollectiveEpilogueFwdINS6_IJS8_SA_S9_EEENS6_IJNS7_ILi1EEESI_SI_EEESC_SE_Li128ELb1ELb1ELb0ELb0EEENS1_19SingleTileSchedulerILb1ELb0ELb1ELi128EEEEEEEEEvNT_6ParamsE --------------------------
	.section	.text._ZN7cutlass13device_kernelIN5flash19enable_sm80_to_sm89INS1_16FlashAttnFwdSm80INS1_25CollectiveMainloopFwdSm80ILi4ELi1ELb0EN4cute5tupleIJNS5_1CILi128EEENS7_ILi112EEENS7_ILi64EEEEEELi64ENS_6half_tEfNS_4arch4Sm80ELb1ELb0ELb1ELb1ELb0ELb1ELb1ELb0EEENS1_21CollectiveEpilogueFwdINS6_IJS8_SA_S9_EEENS6_IJNS7_ILi1EEESI_SI_EEESC_SE_Li128ELb1ELb1ELb0ELb0EEENS1_19SingleTileSchedulerILb1ELb0ELb1ELi128EEEEEEEEEvNT_6ParamsE,"ax",@progbits
	.align	128
.text._ZN7cutlass13device_kernelIN5flash19enable_sm80_to_sm89INS1_16FlashAttnFwdSm80INS1_25CollectiveMainloopFwdSm80ILi4ELi1ELb0EN4cute5tupleIJNS5_1CILi128EEENS7_ILi112EEENS7_ILi64EEEEEELi64ENS_6half_tEfNS_4arch4Sm80ELb1ELb0ELb1ELb1ELb0ELb1ELb1ELb0EEENS1_21CollectiveEpilogueFwdINS6_IJS8_SA_S9_EEENS6_IJNS7_ILi1EEESI_SI_EEESC_SE_Li128ELb1ELb1ELb0ELb0EEENS1_19SingleTileSchedulerILb1ELb0ELb1ELi128EEEEEEEEEvNT_6ParamsE:
        .type           _ZN7cutlass13device_kernelIN5flash19enable_sm80_to_sm89INS1_16FlashAttnFwdSm80INS1_25CollectiveMainloopFwdSm80ILi4ELi1ELb0EN4cute5tupleIJNS5_1CILi128EEENS7_ILi112EEENS7_ILi64EEEEEELi64ENS_6half_tEfNS_4arch4Sm80ELb1ELb0ELb1ELb1ELb0ELb1ELb1ELb0EEENS1_21CollectiveEpilogueFwdINS6_IJS8_SA_S9_EEENS6_IJNS7_ILi1EEESI_SI_EEESC_SE_Li128ELb1ELb1ELb0ELb0EEENS1_19SingleTileSchedulerILb1ELb0ELb1ELi128EEEEEEEEEvNT_6ParamsE,@function
        .size           _ZN7cutlass13device_kernelIN5flash19enable_sm80_to_sm89INS1_16FlashAttnFwdSm80INS1_25CollectiveMainloopFwdSm80ILi4ELi1ELb0EN4cute5tupleIJNS5_1CILi128EEENS7_ILi112EEENS7_ILi64EEEEEELi64ENS_6half_tEfNS_4arch4Sm80ELb1ELb0ELb1ELb1ELb0ELb1ELb1ELb0EEENS1_21CollectiveEpilogueFwdINS6_IJS8_SA_S9_EEENS6_IJNS7_ILi1EEESI_SI_EEESC_SE_Li128ELb1ELb1ELb0ELb0EEENS1_19SingleTileSchedulerILb1ELb0ELb1ELi128EEEEEEEEEvNT_6ParamsE,(.L_x_26 - _ZN7cutlass13device_kernelIN5flash19enable_sm80_to_sm89INS1_16FlashAttnFwdSm80INS1_25CollectiveMainloopFwdSm80ILi4ELi1ELb0EN4cute5tupleIJNS5_1CILi128EEENS7_ILi112EEENS7_ILi64EEEEEELi64ENS_6half_tEfNS_4arch4Sm80ELb1ELb0ELb1ELb1ELb0ELb1ELb1ELb0EEENS1_21CollectiveEpilogueFwdINS6_IJS8_SA_S9_EEENS6_IJNS7_ILi1EEESI_SI_EEESC_SE_Li128ELb1ELb1ELb0ELb0EEENS1_19SingleTileSchedulerILb1ELb0ELb1ELi128EEEEEEEEEvNT_6ParamsE)
        .other          _ZN7cutlass13device_kernelIN5flash19enable_sm80_to_sm89INS1_16FlashAttnFwdSm80INS1_25CollectiveMainloopFwdSm80ILi4ELi1ELb0EN4cute5tupleIJNS5_1CILi128EEENS7_ILi112EEENS7_ILi64EEEEEELi64ENS_6half_tEfNS_4arch4Sm80ELb1ELb0ELb1ELb1ELb0ELb1ELb1ELb0EEENS1_21CollectiveEpilogueFwdINS6_IJS8_SA_S9_EEENS6_IJNS7_ILi1EEESI_SI_EEESC_SE_Li128ELb1ELb1ELb0ELb0EEENS1_19SingleTileSchedulerILb1ELb0ELb1ELi128EEEEEEEEEvNT_6ParamsE,@"STO_CUDA_ENTRY STV_DEFAULT"
_ZN7cutlass13device_kernelIN5flash19enable_sm80_to_sm89INS1_16FlashAttnFwdSm80INS1_25CollectiveMainloopFwdSm80ILi4ELi1ELb0EN4cute5tupleIJNS5_1CILi128EEENS7_ILi112EEENS7_ILi64EEEEEELi64ENS_6half_tEfNS_4arch4Sm80ELb1ELb0ELb1ELb1ELb0ELb1ELb1ELb0EEENS1_21CollectiveEpilogueFwdINS6_IJS8_SA_S9_EEENS6_IJNS7_ILi1EEESI_SI_EEESC_SE_Li128ELb1ELb1ELb0ELb0EEENS1_19SingleTileSchedulerILb1ELb0ELb1ELi128EEEEEEEEEvNT_6ParamsE:
[----:B------:R-:W-:Y:S01]  /*0000*/  LDC R1, c[0x0][0x28] ;  /* 0x00000a00ff017b82 */ /* 0x000fe20000000800 */
[----:B------:R-:W-:Y:S05]  /*0010*/  EXIT ;  /* 0x000000000000794d */ /* 0x000fea0003800000 */
.L_x_8:
        /* <DEDUP_REMOVED lines=14> */
.L_x_26:


//--------------------- .text._ZN7cutlass13device_kernelIN5flash19enable_sm80_to_sm89INS1_16FlashAttnFwdSm80INS1_25CollectiveMainloopFwdSm80ILi4ELi1ELb0EN4cute5tupleIJNS5_1CILi128EEENS7_ILi112EEENS7_ILi64EEEEEELi64ENS_6half_tEfNS_4arch4Sm80ELb0ELb0ELb0ELb0ELb0ELb0ELb1ELb0EEENS1_21CollectiveEpilogueFwdINS6_IJS8_SA_S9_EEENS6_IJNS7_ILi1EEESI_SI_EEESC_SE_Li128ELb0ELb1ELb0ELb0EEENS1_19SingleTileSchedulerILb0ELb0ELb1ELi128EEEEEEEEEvNT_6ParamsE --------------------------
	.section	.text._ZN7cutlass13device_kernelIN5flash19enable_sm80_to_sm89INS1_16FlashAttnFwdSm80INS1_25CollectiveMainloopFwdSm80ILi4ELi1ELb0EN4cute5tupleIJNS5_1CILi128EEENS7_ILi112EEENS7_ILi64EEEEEELi64ENS_6half_tEfNS_4arch4Sm80ELb0ELb0ELb0ELb0ELb0ELb0ELb1ELb0EEENS1_21CollectiveEpilogueFwdINS6_IJS8_SA_S9_EEENS6_IJNS7_ILi1EEESI_SI_EEESC_SE_Li128ELb0ELb1ELb0ELb0EEENS1_19SingleTileSchedulerILb0ELb0ELb1ELi128EEEEEEEEEvNT_6ParamsE,"ax",@progbits
	.align	128
.text._ZN7cutlass13device_kernelIN5flash19enable_sm80_to_sm89INS1_16FlashAttnFwdSm80INS1_25CollectiveMainloopFwdSm80ILi4ELi1ELb0EN4cute5tupleIJNS5_1CILi128EEENS7_ILi112EEENS7_ILi64EEEEEELi64ENS_6half_tEfNS_4arch4Sm80ELb0ELb0ELb0ELb0ELb0ELb0ELb1ELb0EEENS1_21CollectiveEpilogueFwdINS6_IJS8_SA_S9_EEENS6_IJNS7_ILi1EEESI_SI_EEESC_SE_Li128ELb0ELb1ELb0ELb0EEENS1_19SingleTileSchedulerILb0ELb0ELb1ELi128EEEEEEEEEvNT_6ParamsE:
        .type           _ZN7cutlass13device_kernelIN5flash19enable_sm80_to_sm89INS1_16FlashAttnFwdSm80INS1_25CollectiveMainloopFwdSm80ILi4ELi1ELb0EN4cute5tupleIJNS5_1CILi128EEENS7_ILi112EEENS7_ILi64EEEEEELi64ENS_6half_tEfNS_4arch4Sm80ELb0ELb0ELb0ELb0ELb0ELb0ELb1ELb0EEENS1_21CollectiveEpilogueFwdINS6_IJS8_SA_S9_EEENS6_IJNS7_ILi1EEESI_SI_EEESC_SE_Li128ELb0ELb1ELb0ELb0EEENS1_19SingleTileSchedulerILb0ELb0ELb1ELi128EEEEEEEEEvNT_6ParamsE,@function
        .size           _ZN7cutlass13device_kernelIN5flash19enable_sm80_to_sm89INS1_16FlashAttnFwdSm80INS1_25CollectiveMainloopFwdSm80ILi4ELi1ELb0EN4cute5tupleIJNS5_1CILi128EEENS7_ILi112EEENS7_ILi64EEEEEELi64ENS_6half_tEfNS_4arch4Sm80ELb0ELb0ELb0ELb0ELb0ELb0ELb1ELb0EEENS1_21CollectiveEpilogueFwdINS6_IJS8_SA_S9_EEENS6_IJNS7_ILi1EEESI_SI_EEESC_SE_Li128ELb0ELb1ELb0ELb0EEENS1_19SingleTileSchedulerILb0ELb0ELb1ELi128EEEEEEEEEvNT_6ParamsE,(.L_x_27 - _ZN7cutlass13device_kernelIN5flash19enable_sm80_to_sm89INS1_16FlashAttnFwdSm80INS1_25CollectiveMainloopFwdSm80ILi4ELi1ELb0EN4cute5tupleIJNS5_1CILi128EEENS7_ILi112EEENS7_ILi64EEEEEELi64ENS_6half_tEfNS_4arch4Sm80ELb0ELb0ELb0ELb0ELb0ELb0ELb1ELb0EEENS1_21CollectiveEpilogueFwdINS6_IJS8_SA_S9_EEENS6_IJNS7_ILi1EEESI_SI_EEESC_SE_Li128ELb0ELb1ELb0ELb0EEENS1_19SingleTileSchedulerILb0ELb0ELb1ELi128EEEEEEEEEvNT_6ParamsE)
        .other          _ZN7cutlass13device_kernelIN5flash19enable_sm80_to_sm89INS1_16FlashAttnFwdSm80INS1_25CollectiveMainloopFwdSm80ILi4ELi1ELb0EN4cute5tupleIJNS5_1CILi128EEENS7_ILi112EEENS7_ILi64EEEEEELi64ENS_6half_tEfNS_4arch4Sm80ELb0ELb0ELb0ELb0ELb0ELb0ELb1ELb0EEENS1_21CollectiveEpilogueFwdINS6_IJS8_SA_S9_EEENS6_IJNS7_ILi1EEESI_SI_EEESC_SE_Li128ELb0ELb1ELb0ELb0EEENS1_19SingleTileSchedulerILb0ELb0ELb1ELi128EEEEEEEEEvNT_6ParamsE,@"STO_CUDA_ENTRY STV_DEFAULT"
_ZN7cutlass13device_kernelIN5flash19enable_sm80_to_sm89INS1_16FlashAttnFwdSm80INS1_25CollectiveMainloopFwdSm80ILi4ELi1ELb0EN4cute5tupleIJNS5_1CILi128EEENS7_ILi112EEENS7_ILi64EEEEEELi64ENS_6half_tEfNS_4arch4Sm80ELb0ELb0ELb0ELb0ELb0ELb0ELb1ELb0EEENS1_21CollectiveEpilogueFwdINS6_IJS8_SA_S9_EEENS6_IJNS7_ILi1EEESI_SI_EEESC_SE_Li128ELb0ELb1ELb0ELb0EEENS1_19SingleTileSchedulerILb0ELb0ELb1ELi128EEEEEEEEEvNT_6ParamsE:
[----:B------:R-:W-:Y:S01]  /*0000*/  LDC R1, c[0x0][0x28] ;  /* 0x00000a00ff017b82 */ /* 0x000fe20000000800 */
[----:B------:R-:W-:Y:S05]  /*0010*/  EXIT ;  /* 0x000000000000794d */ /* 0x000fea0003800000 */
.L_x_9:
        /* <DEDUP_REMOVED lines=14> */
.L_x_27:


//--------------------- .text._ZN7cutlass13device_kernelIN5flash19enable_sm80_to_sm89INS1_16FlashAttnFwdSm80INS1_25CollectiveMainloopFwdSm80ILi4ELi1ELb0EN4cute5tupleIJNS5_1CILi128EEENS7_ILi112EEENS7_ILi64EEEEEELi64ENS_6half_tEfNS_4arch4Sm80ELb0ELb0ELb0ELb1ELb0ELb0ELb1ELb0EEENS1_21CollectiveEpilogueFwdINS6_IJS8_SA_S9_EEENS6_IJNS7_ILi1EEESI_SI_EEESC_SE_Li128ELb1ELb1ELb0ELb0EEENS1_19SingleTileSchedulerILb1ELb0ELb1ELi128EEEEEEEEEvNT_6ParamsE --------------------------
	.section	.text._ZN7cutlass13device_kernelIN5flash19enable_sm80_to_sm89INS1_16FlashAttnFwdSm80INS1_25CollectiveMainloopFwdSm80ILi4ELi1ELb0EN4cute5tupleIJNS5_1CILi128EEENS7_ILi112EEENS7_ILi64EEEEEELi64ENS_6half_tEfNS_4arch4Sm80ELb0ELb0ELb0ELb1ELb0ELb0ELb1ELb0EEENS1_21CollectiveEpilogueFwdINS6_IJS8_SA_S9_EEENS6_IJNS7_ILi1EEESI_SI_EEESC_SE_Li128ELb1ELb1ELb0ELb0EEENS1_19SingleTileSchedulerILb1ELb0ELb1ELi128EEEEEEEEEvNT_6ParamsE,"ax",@progbits
	.align	128
.text._ZN7cutlass13device_kernelIN5flash19enable_sm80_to_sm89INS1_16FlashAttnFwdSm80INS1_25CollectiveMainloopFwdSm80ILi4ELi1ELb0EN4cute5tupleIJNS5_1CILi128EEENS7_ILi112EEENS7_ILi64EEEEEELi64ENS_6half_tEfNS_4arch4Sm80ELb0ELb0ELb0ELb1ELb0ELb0ELb1ELb0EEENS1_21CollectiveEpilogueFwdINS6_IJS8_SA_S9_EEENS6_IJNS7_ILi1EEESI_SI_EEESC_SE_Li128ELb1ELb1ELb0ELb0EEENS1_19SingleTileSchedulerILb1ELb0ELb1ELi128EEEEEEEEEvNT_6ParamsE:
        .type           _ZN7cutlass13device_kernelIN5flash19enable_sm80_to_sm89INS1_16FlashAttnFwdSm80INS1_25CollectiveMainloopFwdSm80ILi4ELi1ELb0EN4cute5tupleIJNS5_1CILi128EEENS7_ILi112EEENS7_ILi64EEEEEELi64ENS_6half_tEfNS_4arch4Sm80ELb0ELb0ELb0ELb1ELb0ELb0ELb1ELb0EEENS1_21CollectiveEpilogueFwdINS6_IJS8_SA_S9_EEENS6_IJNS7_ILi1EEESI_SI_EEESC_SE_Li128ELb1ELb1ELb0ELb0EEENS1_19SingleTileSchedulerILb1ELb0ELb1ELi128EEEEEEEEEvNT_6ParamsE,@function
        .size           _ZN7cutlass13device_kernelIN5flash19enable_sm80_to_sm89INS1_16FlashAttnFwdSm80INS1_25CollectiveMainloopFwdSm80ILi4ELi1ELb0EN4cute5tupleIJNS5_1CILi128EEENS7_ILi112EEENS7_ILi64EEEEEELi64ENS_6half_tEfNS_4arch4Sm80ELb0ELb0ELb0ELb1ELb0ELb0ELb1ELb0EEENS1_21CollectiveEpilogueFwdINS6_IJS8_SA_S9_EEENS6_IJNS7_ILi1EEESI_SI_EEESC_SE_Li128ELb1ELb1ELb0ELb0EEENS1_19SingleTileSchedulerILb1ELb0ELb1ELi128EEEEEEEEEvNT_6ParamsE,(.L_x_28 - _ZN7cutlass13device_kernelIN5flash19enable_sm80_to_sm89INS1_16FlashAttnFwdSm80INS1_25CollectiveMainloopFwdSm80ILi4ELi1ELb0EN4cute5tupleIJNS5_1CILi128EEENS7_ILi112EEENS7_ILi64EEEEEELi64ENS_6half_tEfNS_4arch4Sm80ELb0ELb0ELb0ELb1ELb0ELb0ELb1ELb0EEENS1_21CollectiveEpilogueFwdINS6_IJS8_SA_S9_EEENS6_IJNS7_ILi1EEESI_SI_EEESC_SE_Li128ELb1ELb1ELb0ELb0EEENS1_19SingleTileSchedulerILb1ELb0ELb1ELi128EEEEEEEEEvNT_6ParamsE)
        .other          _ZN7cutlass13device_kernelIN5flash19enable_sm80_to_sm89INS1_16FlashAttnFwdSm80INS1_25CollectiveMainloopFwdSm80ILi4ELi1ELb0EN4cute5tupleIJNS5_1CILi128EEENS7_ILi112EEENS7_ILi64EEEEEELi64ENS_6half_tEfNS_4arch4Sm80ELb0ELb0ELb0ELb1ELb0ELb0ELb1ELb0EEENS1_21CollectiveEpilogueFwdINS6_IJS8_SA_S9_EEENS6_IJNS7_ILi1EEESI_SI_EEESC_SE_Li128ELb1ELb1ELb0ELb0EEENS1_19SingleTileSchedulerILb1ELb0ELb1ELi128EEEEEEEEEvNT_6ParamsE,@"STO_CUDA_ENTRY STV_DEFAULT"
_ZN7cutlass13device_kernelIN5flash19enable_sm80_to_sm89INS1_16FlashAttnFwdSm80INS1_25CollectiveMainloopFwdSm80ILi4ELi1ELb0EN4cute5tupleIJNS5_1CILi128EEENS7_ILi112EEENS7_ILi64EEEEEELi64ENS_6half_tEfNS_4arch4Sm80ELb0ELb0ELb0ELb1ELb0ELb0ELb1ELb0EEENS1_21CollectiveEpilogueFwdINS6_IJS8_SA_S9_EEENS6_IJNS7_ILi1EEESI_SI_EEESC_SE_Li128ELb1ELb1ELb0ELb0EEENS1_19SingleTileSchedulerILb1ELb0ELb1ELi128EEEEEEEEEvNT_6ParamsE:
[----:B------:R-:W-:Y:S01]  /*0000*/  LDC R1, c[0x0][0x28] ;  /* 0x00000a00ff017b82 */ /* 0x000fe20000000800 */
[----:B------:R-:W-:Y:S05]  /*0010*/  EXIT ;  /* 0x000000000000794d */ /* 0x000fea0003800000 */
.L_x_10:
        /* <DEDUP_REMOVED lines=14> */
.L_x_28:


//--------------------- .text._ZN7cutlass13device_kernelIN5flash19enable_sm80_to_sm89INS1_16FlashAttnFwdSm80INS1_25CollectiveMainloopFwdSm80ILi4ELi1ELb0EN4cute5tupleIJNS5_1CILi128EEENS7_ILi112EEENS7_ILi64EEEEEELi64ENS_6half_tEfNS_4arch4Sm80ELb0ELb0ELb0ELb1ELb0ELb1ELb1ELb0EEENS1_21CollectiveEpilogueFwdINS6_IJS8_SA_S9_EEENS6_IJNS7_ILi1EEESI_SI_EEESC_SE_Li128ELb1ELb1ELb0ELb0EEENS1_19SingleTileSchedulerILb1ELb0ELb1ELi128EEEEEEEEEvNT_6ParamsE --------------------------
	.section	.text._ZN7cutlass13device_kernelIN5flash19enable_sm80_to_sm89INS1_16FlashAttnFwdSm80INS1_25CollectiveMainloopFwdSm80ILi4ELi1ELb0EN4cute5tupleIJNS5_1CILi128EEENS7_ILi112EEENS7_ILi64EEEEEELi64ENS_6half_tEfNS_4arch4Sm80ELb0ELb0ELb0ELb1ELb0ELb1ELb1ELb0EEENS1_21CollectiveEpilogueFwdINS6_IJS8_SA_S9_EEENS6_IJNS7_ILi1EEESI_SI_EEESC_SE_Li128ELb1ELb1ELb0ELb0EEENS1_19SingleTileSchedulerILb1ELb0ELb1ELi128EEEEEEEEEvNT_6ParamsE,"ax",@progbits
	.align	128
.text._ZN7cutlass13device_kernelIN5flash19enable_sm80_to_sm89INS1_16FlashAttnFwdSm80INS1_25CollectiveMainloopFwdSm80ILi4ELi1ELb0EN4cute5tupleIJNS5_1CILi128EEENS7_ILi112EEENS7_ILi64EEEEEELi64ENS_6half_tEfNS_4arch4Sm80ELb0ELb0ELb0ELb1ELb0ELb1ELb1ELb0EEENS1_21CollectiveEpilogueFwdINS6_IJS8_SA_S9_EEENS6_IJNS7_ILi1EEESI_SI_EEESC_SE_Li128ELb1ELb1ELb0ELb0EEENS1_19SingleTileSchedulerILb1ELb0ELb1ELi128EEEEEEEEEvNT_6ParamsE:
        .type           _ZN7cutlass13device_kernelIN5flash19enable_sm80_to_sm89INS1_16FlashAttnFwdSm80INS1_25CollectiveMainloopFwdSm80ILi4ELi1ELb0EN4cute5tupleIJNS5_1CILi128EEENS7_ILi112EEENS7_ILi64EEEEEELi64ENS_6half_tEfNS_4arch4Sm80ELb0ELb0ELb0ELb1ELb0ELb1ELb1ELb0EEENS1_21CollectiveEpilogueFwdINS6_IJS8_SA_S9_EEENS6_IJNS7_ILi1EEESI_SI_EEESC_SE_Li128ELb1ELb1ELb0ELb0EEENS1_19SingleTileSchedulerILb1ELb0ELb1ELi128EEEEEEEEEvNT_6ParamsE,@function
        .size           _ZN7cutlass13device_kernelIN5flash19enable_sm80_to_sm89INS1_16FlashAttnFwdSm80INS1_25CollectiveMainloopFwdSm80ILi4ELi1ELb0EN4cute5tupleIJNS5_1CILi128EEENS7_ILi112EEENS7_ILi64EEEEEELi64ENS_6half_tEfNS_4arch4Sm80ELb0ELb0ELb0ELb1ELb0ELb1ELb1ELb0EEENS1_21CollectiveEpilogueFwdINS6_IJS8_SA_S9_EEENS6_IJNS7_ILi1EEESI_SI_EEESC_SE_Li128ELb1ELb1ELb0ELb0EEENS1_19SingleTileSchedulerILb1ELb0ELb1ELi128EEEEEEEEEvNT_6ParamsE,(.L_x_29 - _ZN7cutlass13device_kernelIN5flash19enable_sm80_to_sm89INS1_16FlashAttnFwdSm80INS1_25CollectiveMainloopFwdSm80ILi4ELi1ELb0EN4cute5tupleIJNS5_1CILi128EEENS7_ILi112EEENS7_ILi64EEEEEELi64ENS_6half_tEfNS_4arch4Sm80ELb0ELb0ELb0ELb1ELb0ELb1ELb1ELb0EEENS1_21CollectiveEpilogueFwdINS6_IJS8_SA_S9_EEENS6_IJNS7_ILi1EEESI_SI_EEESC_SE_Li128ELb1ELb1ELb0ELb0EEENS1_19SingleTileSchedulerILb1ELb0ELb1ELi128EEEEEEEEEvNT_6ParamsE)
        .other          _ZN7cutlass13device_kernelIN5flash19enable_sm80_to_sm89INS1_16FlashAttnFwdSm80INS1_25CollectiveMainloopFwdSm80ILi4ELi1ELb0EN4cute5tupleIJNS5_1CILi128EEENS7_ILi112EEENS7_ILi64EEEEEELi64ENS_6half_tEfNS_4arch4Sm80ELb0ELb0ELb0ELb1ELb0ELb1ELb1ELb0EEENS1_21CollectiveEpilogueFwdINS6_IJS8_SA_S9_EEENS6_IJNS7_ILi1EEESI_SI_EEESC_SE_Li128ELb1ELb1ELb0ELb0EEENS1_19SingleTileSchedulerILb1ELb0ELb1ELi128EEEEEEEEEvNT_6ParamsE,@"STO_CUDA_ENTRY STV_DEFAULT"
_ZN7cutlass13device_kernelIN5flash19enable_sm80_to_sm89INS1_16FlashAttnFwdSm80INS1_25CollectiveMainloopFwdSm80ILi4ELi1ELb0EN4cute5tupleIJNS5_1CILi128EEENS7_ILi112EEENS7_ILi64EEEEEELi64ENS_6half_tEfNS_4arch4Sm80ELb0ELb0ELb0ELb1ELb0ELb1ELb1ELb0EEENS1_21CollectiveEpilogueFwdINS6_IJS8_SA_S9_EEENS6_IJNS7_ILi1EEESI_SI_EEESC_SE_Li128ELb1ELb1ELb0ELb0EEENS1_19SingleTileSchedulerILb1ELb0ELb1ELi128EEEEEEEEEvNT_6ParamsE:
[----:B------:R-:W-:Y:S01]  /*0000*/  LDC R1, c[0x0][0x28] ;  /* 0x00000a00ff017b82 */ /* 0x000fe20000000800 */
[----:B------:R-:W-:Y:S05]  /*0010*/  EXIT ;  /* 0x000000000000794d */ /* 0x000fea0003800000 */
.L_x_11:
        /* <DEDUP_REMOVED lines=14> */
.L_x_29:


//--------------------- .text._ZN7cutlass13device_kernelIN5flash19enable_sm80_to_sm89INS1_16FlashAttnFwdSm80INS1_25CollectiveMainloopFwdSm80ILi4ELi1ELb0EN4cute5tupleIJNS5_1CILi128EEENS7_ILi96EEENS7_ILi64EEEEEELi64ENS_6half_tEfNS_4arch4Sm80ELb0ELb1ELb0ELb0ELb0ELb0ELb1ELb0EEENS1_21CollectiveEpilogueFwdINS6_IJS8_SA_S9_EEENS6_IJNS7_ILi1EEESI_SI_EEESC_SE_Li128ELb0ELb1ELb0ELb0EEENS1_19SingleTileSchedulerILb0ELb0ELb1ELi128EEEEEEEEEvNT_6ParamsE --------------------------
	.section	.text._ZN7cutlass13device_kernelIN5flash19enable_sm80_to_sm89INS1_16FlashAttnFwdSm80INS1_25CollectiveMainloopFwdSm80ILi4ELi1ELb0EN4cute5tupleIJNS5_1CILi128EEENS7_ILi96EEENS7_ILi64EEEEEELi64ENS_6half_tEfNS_4arch4Sm80ELb0ELb1ELb0ELb0ELb0ELb0ELb1ELb0EEENS1_21CollectiveEpilogueFwdINS6_IJS8_SA_S9_EEENS6_IJNS7_ILi1EEESI_SI_EEESC_SE_Li128ELb0ELb1ELb0ELb0EEENS1_19SingleTileSchedulerILb0ELb0ELb1ELi128EEEEEEEEEvNT_6ParamsE,"ax",@progbits
	.align	128
.text._ZN7cutlass13device_kernelIN5flash19enable_sm80_to_sm89INS1_16FlashAttnFwdSm80INS1_25CollectiveMainloopFwdSm80ILi4ELi1ELb0EN4cute5tupleIJNS5_1CILi128EEENS7_ILi96EEENS7_ILi64EEEEEELi64ENS_6half_tEfNS_4arch4Sm80ELb0ELb1ELb0ELb0ELb0ELb0ELb1ELb0EEENS1_21CollectiveEpilogueFwdINS6_IJS8_SA_S9_EEENS6_IJNS7_ILi1EEESI_SI_EEESC_SE_Li128ELb0ELb1ELb0ELb0EEENS1_19SingleTileSchedulerILb0ELb0ELb1ELi128EEEEEEEEEvNT_6ParamsE:
        .type           _ZN7cutlass13device_kernelIN5flash19enable_sm80_to_sm89INS1_16FlashAttnFwdSm80INS1_25CollectiveMainloopFwdSm80ILi4ELi1ELb0EN4cute5tupleIJNS5_1CILi128EEENS7_ILi96EEENS7_ILi64EEEEEELi64ENS_6half_tEfNS_4arch4Sm80ELb0ELb1ELb0ELb0ELb0ELb0ELb1ELb0EEENS1_21CollectiveEpilogueFwdINS6_IJS8_SA_S9_EEENS6_IJNS7_ILi1EEESI_SI_EEESC_SE_Li128ELb0ELb1ELb0ELb0EEENS1_19SingleTileSchedulerILb0ELb0ELb1ELi128EEEEEEEEEvNT_6ParamsE,@function
        .size           _ZN7cutlass13device_kernelIN5flash19enable_sm80_to_sm89INS1_16FlashAttnFwdSm80INS1_25CollectiveMainloopFwdSm80ILi4ELi1ELb0EN4cute5tupleIJNS5_1CILi128EEENS7_ILi96EEENS7_ILi64EEEEEELi64ENS_6half_tEfNS_4arch4Sm80ELb0ELb1ELb0ELb0ELb0ELb0ELb1ELb0EEENS1_21CollectiveEpilogueFwdINS6_IJS8_SA_S9_EEENS6_IJNS7_ILi1EEESI_SI_EEESC_SE_Li128ELb0ELb1ELb0ELb0EEENS1_19SingleTileSchedulerILb0ELb0ELb1ELi128EEEEEEEEEvNT_6ParamsE,(.L_x_30 - _ZN7cutlass13device_kernelIN5flash19enable_sm80_to_sm89INS1_16FlashAttnFwdSm80INS1_25CollectiveMainloopFwdSm80ILi4ELi1ELb0EN4cute5tupleIJNS5_1CILi128EEENS7_ILi96EEENS7_ILi64EEEEEELi64ENS_6half_tEfNS_4arch4Sm80ELb0ELb1ELb0ELb0ELb0ELb0ELb1ELb0EEENS1_21CollectiveEpilogueFwdINS6_IJS8_SA_S9_EEENS6_IJNS7_ILi1EEESI_SI_EEESC_SE_Li128ELb0ELb1ELb0ELb0EEENS1_19SingleTileSchedulerILb0ELb0ELb1ELi128EEEEEEEEEvNT_6ParamsE)
        .other          _ZN7cutlass13device_kernelIN5flash19enable_sm80_to_sm89INS1_16FlashAttnFwdSm80INS1_25CollectiveMainloopFwdSm80ILi4ELi1ELb0EN4cute5tupleIJNS5_1CILi128EEENS7_ILi96EEENS7_ILi64EEEEEELi64ENS_6half_tEfNS_4arch4Sm80ELb0ELb1ELb0ELb0ELb0ELb0ELb1ELb0EEENS1_21CollectiveEpilogueFwdINS6_IJS8_SA_S9_EEENS6_IJNS7_ILi1EEESI_SI_EEESC_SE_Li128ELb0ELb1ELb0ELb0EEENS1_19SingleTileSchedulerILb0ELb0ELb1ELi128EEEEEEEEEvNT_6ParamsE,@"STO_CUDA_ENTRY STV_DEFAULT"
_ZN7cutlass13device_kernelIN5flash19enable_sm80_to_sm89INS1_16FlashAttnFwdSm80INS1_25CollectiveMainloopFwdSm80ILi4ELi1ELb0EN4cute5tupleIJNS5_1CILi128EEENS7_ILi96EEENS7_ILi64EEEEEELi64ENS_6half_tEfNS_4arch4Sm80ELb0ELb1ELb0ELb0ELb0ELb0ELb1ELb0EEENS1_21CollectiveEpilogueFwdINS6_IJS8_SA_S9_EEENS6_IJNS7_ILi1EEESI_SI_EEESC_SE_Li128ELb0ELb1ELb0ELb0EEENS1_19SingleTileSchedulerILb0ELb0ELb1ELi128EEEEEEEEEvNT_6ParamsE:
[----:B------:R-:W-:Y:S01]  /*0000*/  LDC R1, c[0x0][0x28] ;  /* 0x00000a00ff017b82 */ /* 0x000fe20000000800 */
[----:B------:R-:W-:Y:S05]  /*0010*/  EXIT ;  /* 0x000000000000794d */ /* 0x000fea0003800000 */
.L_x_12:
        /* <DEDUP_REMOVED lines=14> */
.L_x_30:


//--------------------- .text._ZN7cutlass13device_kernelIN5flash19enable_sm80_to_sm89INS1_16FlashAttnFwdSm80INS1_25CollectiveMainloopFwdSm80ILi4ELi1ELb0EN4cute5tupleIJNS5_1CILi128EEENS7_ILi96EEENS7_ILi64EEEEEELi64ENS_6half_tEfNS_4arch4Sm80ELb0ELb1ELb0ELb1ELb0ELb0ELb1ELb0EEENS1_21CollectiveEpilogueFwdINS6_IJS8_SA_S9_EEENS6_IJNS7_ILi1EEESI_SI_EEESC_SE_Li128ELb1ELb1ELb0ELb0EEENS1_19SingleTileSchedulerILb1ELb0ELb1ELi128EEEEEEEEEvNT_6ParamsE --------------------------
	.section	.text._ZN7cutlass13device_kernelIN5flash19enable_sm80_to_sm89INS1_16FlashAttnFwdSm80INS1_25CollectiveMainloopFwdSm80ILi4ELi1ELb0EN4cute5tupleIJNS5_1CILi128EEENS7_ILi96EEENS7_ILi64EEEEEELi64ENS_6half_tEfNS_4arch4Sm80ELb0ELb1ELb0ELb1ELb0ELb0ELb1ELb0EEENS1_21CollectiveEpilogueFwdINS6_IJS8_SA_S9_EEENS6_IJNS7_ILi1EEESI_SI_EEESC_SE_Li128ELb1ELb1ELb0ELb0EEENS1_19SingleTileSchedulerILb1ELb0ELb1ELi128EEEEEEEEEvNT_6ParamsE,"ax",@progbits
	.align	128
.text._ZN7cutlass13device_kernelIN5flash19enable_sm80_to_sm89INS1_16FlashAttnFwdSm80INS1_25CollectiveMainloopFwdSm80ILi4ELi1ELb0EN4cute5tupleIJNS5_1CILi128EEENS7_ILi96EEENS7_ILi64EEEEEELi64ENS_6half_tEfNS_4arch4Sm80ELb0ELb1ELb0ELb1ELb0ELb0ELb1ELb0EEENS1_21CollectiveEpilogueFwdINS6_IJS8_SA_S9_EEENS6_IJNS7_ILi1EEESI_SI_EEESC_SE_Li128ELb1ELb1ELb0ELb0EEENS1_19SingleTileSchedulerILb1ELb0ELb1ELi128EEEEEEEEEvNT_6ParamsE:
        .type           _ZN7cutlass13device_kernelIN5flash19enable_sm80_to_sm89INS1_16FlashAttnFwdSm80INS1_25CollectiveMainloopFwdSm80ILi4ELi1ELb0EN4cute5tupleIJNS5_1CILi128EEENS7_ILi96EEENS7_ILi64EEEEEELi64ENS_6half_tEfNS_4arch4Sm80ELb0ELb1ELb0ELb1ELb0ELb0ELb1ELb0EEENS1_21CollectiveEpilogueFwdINS6_IJS8_SA_S9_EEENS6_IJNS7_ILi1EEESI_SI_EEESC_SE_Li128ELb1ELb1ELb0ELb0EEENS1_19SingleTileSchedulerILb1ELb0ELb1ELi128EEEEEEEEEvNT_6ParamsE,@function
        .size           _ZN7cutlass13device_kernelIN5flash19enable_sm80_to_sm89INS1_16FlashAttnFwdSm80INS1_25CollectiveMainloopFwdSm80ILi4ELi1ELb0EN4cute5tupleIJNS5_1CILi128EEENS7_ILi96EEENS7_ILi64EEEEEELi64ENS_6half_tEfNS_4arch4Sm80ELb0ELb1ELb0ELb1ELb0ELb0ELb1ELb0EEENS1_21CollectiveEpilogueFwdINS6_IJS8_SA_S9_EEENS6_IJNS7_ILi1EEESI_SI_EEESC_SE_Li128ELb1ELb1ELb0ELb0EEENS1_19SingleTileSchedulerILb1ELb0ELb1ELi128EEEEEEEEEvNT_6ParamsE,(.L_x_31 - _ZN7cutlass13device_kernelIN5flash19enable_sm80_to_sm89INS1_16FlashAttnFwdSm80INS1_25CollectiveMainloopFwdSm80ILi4ELi1ELb0EN4cute5tupleIJNS5_1CILi128EEENS7_ILi96EEENS7_ILi64EEEEEELi64ENS_6half_tEfNS_4arch4Sm80ELb0ELb1ELb0ELb1ELb0ELb0ELb1ELb0EEENS1_21CollectiveEpilogueFwdINS6_IJS8_SA_S9_EEENS6_IJNS7_ILi1EEESI_SI_EEESC_SE_Li128ELb1ELb1ELb0ELb0EEENS1_19SingleTileSchedulerILb1ELb0ELb1ELi128EEEEEEEEEvNT_6ParamsE)
        .other          _ZN7cutlass13device_kernelIN5flash19enable_sm80_to_sm89INS1_16FlashAttnFwdSm80INS1_25CollectiveMainloopFwdSm80ILi4ELi1ELb0EN4cute5tupleIJNS5_1CILi128EEENS7_ILi96EEENS7_ILi64EEEEEELi64ENS_6half_tEfNS_4arch4Sm80ELb0ELb1ELb0ELb1ELb0ELb0ELb1ELb0EEENS1_21CollectiveEpilogueFwdINS6_IJS8_SA_S9_EEENS6_IJNS7_ILi1EEESI_SI_EEESC_SE_Li128ELb1ELb1ELb0ELb0EEENS1_19SingleTileSchedulerILb1ELb0ELb1ELi128EEEEEEEEEvNT_6ParamsE,@"STO_CUDA_ENTRY STV_DEFAULT"
_ZN7cutlass13device_kernelIN5flash19enable_sm80_to_sm89INS1_16FlashAttnFwdSm80INS1_25CollectiveMainloopFwdSm80ILi4ELi1ELb0EN4cute5tupleIJNS5_1CILi128EEENS7_ILi96EEENS7_ILi64EEEEEELi64ENS_6half_tEfNS_4arch4Sm80ELb0ELb1ELb0ELb1ELb0ELb0ELb1ELb0EEENS1_21CollectiveEpilogueFwdINS6_IJS8_SA_S9_EEENS6_IJNS7_ILi1EEESI_SI_EEESC_SE_Li128ELb1ELb1ELb0ELb0EEENS1_19SingleTileSchedulerILb1ELb0ELb1ELi128EEEEEEEEEvNT_6ParamsE:
[----:B------:R-:W-:Y:S01]  /*0000*/  LDC R1, c[0x0][0x28] ;  /* 0x00000a00ff017b82 */ /* 0x000fe20000000800 */
[----:B------:R-:W-:Y:S05]  /*0010*/  EXIT ;  /* 0x000000000000794d */ /* 0x000fea0003800000 */
.L_x_13:
        /* <DEDUP_REMOVED lines=14> */
.L_x_31:


//--------------------- .text._ZN7cutlass13device_kernelIN5flash19enable_sm80_to_sm89INS1_16FlashAttnFwdSm80INS1_25CollectiveMainloopFwdSm80ILi4ELi1ELb0EN4cute5tupleIJNS5_1CILi128EEENS7_ILi96EEENS7_ILi64EEEEEELi64ENS_6half_tEfNS_4arch4Sm80ELb0ELb1ELb0ELb1ELb0ELb1ELb1ELb0EEENS1_21CollectiveEpilogueFwdINS6_IJS8_SA_S9_EEENS6_IJNS7_ILi1EEESI_SI_EEESC_SE_Li128ELb1ELb1ELb0ELb0EEENS1_19SingleTileSchedulerILb1ELb0ELb1ELi128EEEEEEEEEvNT_6ParamsE --------------------------
	.section	.text._ZN7cutlass13device_kernelIN5flash19enable_sm80_to_sm89INS1_16FlashAttnFwdSm80INS1_25CollectiveMainloopFwdSm80ILi4ELi1ELb0EN4cute5tupleIJNS5_1CILi128EEENS7_ILi96EEENS7_ILi64EEEEEELi64ENS_6half_tEfNS_4arch4Sm80ELb0ELb1ELb0ELb1ELb0ELb1ELb1ELb0EEENS1_21CollectiveEpilogueFwdINS6_IJS8_SA_S9_EEENS6_IJNS7_ILi1EEESI_SI_EEESC_SE_Li128ELb1ELb1ELb0ELb0EEENS1_19SingleTileSchedulerILb1ELb0ELb1ELi128EEEEEEEEEvNT_6ParamsE,"ax",@progbits
	.align	128
.text._ZN7cutlass13device_kernelIN5flash19enable_sm80_to_sm89INS1_16FlashAttnFwdSm80INS1_25CollectiveMainloopFwdSm80ILi4ELi1ELb0EN4cute5tupleIJNS5_1CILi128EEENS7_ILi96EEENS7_ILi64EEEEEELi64ENS_6half_tEfNS_4arch4Sm80ELb0ELb1ELb0ELb1ELb0ELb1ELb1ELb0EEENS1_21CollectiveEpilogueFwdINS6_IJS8_SA_S9_EEENS6_IJNS7_ILi1EEESI_SI_EEESC_SE_Li128ELb1ELb1ELb0ELb0EEENS1_19SingleTileSchedulerILb1ELb0ELb1ELi128EEEEEEEEEvNT_6ParamsE:
        .type           _ZN7cutlass13device_kernelIN5flash19enable_sm80_to_sm89INS1_16FlashAttnFwdSm80INS1_25CollectiveMainloopFwdSm80ILi4ELi1ELb0EN4cute5tupleIJNS5_1CILi128EEENS7_ILi96EEENS7_ILi64EEEEEELi64ENS_6half_tEfNS_4arch4Sm80ELb0ELb1ELb0ELb1ELb0ELb1ELb1ELb0EEENS1_21CollectiveEpilogueFwdINS6_IJS8_SA_S9_EEENS6_IJNS7_ILi1EEESI_SI_EEESC_SE_Li128ELb1ELb1ELb0ELb0EEENS1_19SingleTileSchedulerILb1ELb0ELb1ELi128EEEEEEEEEvNT_6ParamsE,@function
        .size           _ZN7cutlass13device_kernelIN5flash19enable_sm80_to_sm89INS1_16FlashAttnFwdSm80INS1_25CollectiveMainloopFwdSm80ILi4ELi1ELb0EN4cute5tupleIJNS5_1CILi128EEENS7_ILi96EEENS7_ILi64EEEEEELi64ENS_6half_tEfNS_4arch4Sm80ELb0ELb1ELb0ELb1ELb0ELb1ELb1ELb0EEENS1_21CollectiveEpilogueFwdINS6_IJS8_SA_S9_EEENS6_IJNS7_ILi1EEESI_SI_EEESC_SE_Li128ELb1ELb1ELb0ELb0EEENS1_19SingleTileSchedulerILb1ELb0ELb1ELi128EEEEEEEEEvNT_6ParamsE,(.L_x_32 - _ZN7cutlass13device_kernelIN5flash19enable_sm80_to_sm89INS1_16FlashAttnFwdSm80INS1_25CollectiveMainloopFwdSm80ILi4ELi1ELb0EN4cute5tupleIJNS5_1CILi128EEENS7_ILi96EEENS7_ILi64EEEEEELi64ENS_6half_tEfNS_4arch4Sm80ELb0ELb1ELb0ELb1ELb0ELb1ELb1ELb0EEENS1_21CollectiveEpilogueFwdINS6_IJS8_SA_S9_EEENS6_IJNS7_ILi1EEESI_SI_EEESC_SE_Li128ELb1ELb1ELb0ELb0EEENS1_19SingleTileSchedulerILb1ELb0ELb1ELi128EEEEEEEEEvNT_6ParamsE)
        .other          _ZN7cutlass13device_kernelIN5flash19enable_sm80_to_sm89INS1_16FlashAttnFwdSm80INS1_25CollectiveMainloopFwdSm80ILi4ELi1ELb0EN4cute5tupleIJNS5_1CILi128EEENS7_ILi96EEENS7_ILi64EEEEEELi64ENS_6half_tEfNS_4arch4Sm80ELb0ELb1ELb0ELb1ELb0ELb1ELb1ELb0EEENS1_21CollectiveEpilogueFwdINS6_IJS8_SA_S9_EEENS6_IJNS7_ILi1EEESI_SI_EEESC_SE_Li128ELb1ELb1ELb0ELb0EEENS1_19SingleTileSchedulerILb1ELb0ELb1ELi128EEEEEEEEEvNT_6ParamsE,@"STO_CUDA_ENTRY STV_DEFAULT"
_ZN7cutlass13device_kernelIN5flash19enable_sm80_to_sm89INS1_16FlashAttnFwdSm80INS1_25CollectiveMainloopFwdSm80ILi4ELi1ELb0EN4cute5tupleIJNS5_1CILi128EEENS7_ILi96EEENS7_ILi64EEEEEELi64ENS_6half_tEfNS_4arch4Sm80ELb0ELb1ELb0ELb1ELb0ELb1ELb1ELb0EEENS1_21CollectiveEpilogueFwdINS6_IJS8_SA_S9_EEENS6_IJNS7_ILi1EEESI_SI_EEESC_SE_Li128ELb1ELb1ELb0ELb0EEENS1_19SingleTileSchedulerILb1ELb0ELb1ELi128EEEEEEEEEvNT_6ParamsE:
[----:B------:R-:W-:Y:S01]  /*0000*/  LDC R1, c[0x0][0x28] ;  /* 0x00000a00ff017b82 */ /* 0x000fe20000000800 */
[----:B------:R-:W-:Y:S05]  /*0010*/  EXIT ;  /* 0x000000000000794d */ /* 0x000fea0003800000 */
.L_x_14:
        /* <DEDUP_REMOVED lines=14> */
.L_x_32:


//--------------------- .text._ZN7cutlass13device_kernelIN5flash19enable_sm80_to_sm89INS1_16FlashAttnFwdSm80INS1_25CollectiveMainloopFwdSm80ILi4ELi1ELb0EN4cute5tupleIJNS5_1CILi128EEENS7_ILi112EEENS7_ILi64EEEEEELi64ENS_6half_tEfNS_4arch4Sm80ELb1ELb0ELb0ELb0ELb0ELb0ELb1ELb0EEENS1_21CollectiveEpilogueFwdINS6_IJS8_SA_S9_EEENS6_IJNS7_ILi1EEESI_SI_EEESC_SE_Li128ELb0ELb1ELb0ELb0EEENS1_30DynamicPersistentTileSchedulerILi128ELi128ELb0ELb1ELb0EEEEEEEEEvNT_6ParamsE --------------------------
	.section	.text._ZN7cutlass13device_kernelIN5flash19enable_sm80_to_sm89INS1_16FlashAttnFwdSm80INS1_25CollectiveMainloopFwdSm80ILi4ELi1ELb0EN4cute5tupleIJNS5_1CILi128EEENS7_ILi112EEENS7_ILi64EEEEEELi64ENS_6half_tEfNS_4arch4Sm80ELb1ELb0ELb0ELb0ELb0ELb0ELb1ELb0EEENS1_21CollectiveEpilogueFwdINS6_IJS8_SA_S9_EEENS6_IJNS7_ILi1EEESI_SI_EEESC_SE_Li128ELb0ELb1ELb0ELb0EEENS1_30DynamicPersistentTileSchedulerILi128ELi128ELb0ELb1ELb0EEEEEEEEEvNT_6ParamsE,"ax",@progbits
	.align	128
.text._ZN7cutlass13device_kernelIN5flash19enable_sm80_to_sm89INS1_16FlashAttnFwdSm80INS1_25CollectiveMainloopFwdSm80ILi4ELi1ELb0EN4cute5tupleIJNS5_1CILi128EEENS7_ILi112EEENS7_ILi64EEEEEELi64ENS_6half_tEfNS_4arch4Sm80ELb1ELb0ELb0ELb0ELb0ELb0ELb1ELb0EEENS1_21CollectiveEpilogueFwdINS6_IJS8_SA_S9_EEENS6_IJNS7_ILi1EEESI_SI_EEESC_SE_Li128ELb0ELb1ELb0ELb0EEENS1_30DynamicPersistentTileSchedulerILi128ELi128ELb0ELb1ELb0EEEEEEEEEvNT_6ParamsE:
        .type           _ZN7cutlass13device_kernelIN5flash19enable_sm80_to_sm89INS1_16FlashAttnFwdSm80INS1_25CollectiveMainloopFwdSm80ILi4ELi1ELb0EN4cute5tupleIJNS5_1CILi128EEENS7_ILi112EEENS7_ILi64EEEEEELi64ENS_6half_tEfNS_4arch4Sm80ELb1ELb0ELb0ELb0ELb0ELb0ELb1ELb0EEENS1_21CollectiveEpilogueFwdINS6_IJS8_SA_S9_EEENS6_IJNS7_ILi1EEESI_SI_EEESC_SE_Li128ELb0ELb1ELb0ELb0EEENS1_30DynamicPersistentTileSchedulerILi128ELi128ELb0ELb1ELb0EEEEEEEEEvNT_6ParamsE,@function
        .size           _ZN7cutlass13device_kernelIN5flash19enable_sm80_to_sm89INS1_16FlashAttnFwdSm80INS1_25CollectiveMainloopFwdSm80ILi4ELi1ELb0EN4cute5tupleIJNS5_1CILi128EEENS7_ILi112EEENS7_ILi64EEEEEELi64ENS_6half_tEfNS_4arch4Sm80ELb1ELb0ELb0ELb0ELb0ELb0ELb1ELb0EEENS1_21CollectiveEpilogueFwdINS6_IJS8_SA_S9_EEENS6_IJNS7_ILi1EEESI_SI_EEESC_SE_Li128ELb0ELb1ELb0ELb0EEENS1_30DynamicPersistentTileSchedulerILi128ELi128ELb0ELb1ELb0EEEEEEEEEvNT_6ParamsE,(.L_x_33 - _ZN7cutlass13device_kernelIN5flash19enable_sm80_to_sm89INS1_16FlashAttnFwdSm80INS1_25CollectiveMainloopFwdSm80ILi4ELi1ELb0EN4cute5tupleIJNS5_1CILi128EEENS7_ILi112EEENS7_ILi64EEEEEELi64ENS_6half_tEfNS_4arch4Sm80ELb1ELb0ELb0ELb0ELb0ELb0ELb1ELb0EEENS1_21CollectiveEpilogueFwdINS6_IJS8_SA_S9_EEENS6_IJNS7_ILi1EEESI_SI_EEESC_SE_Li128ELb0ELb1ELb0ELb0EEENS1_30DynamicPersistentTileSchedulerILi128ELi128ELb0ELb1ELb0EEEEEEEEEvNT_6ParamsE)
        .other          _ZN7cutlass13device_kernelIN5flash19enable_sm80_to_sm89INS1_16FlashAttnFwdSm80INS1_25CollectiveMainloopFwdSm80ILi4ELi1ELb0EN4cute5tupleIJNS5_1CILi128EEENS7_ILi112EEENS7_ILi64EEEEEELi64ENS_6half_tEfNS_4arch4Sm80ELb1ELb0ELb0ELb0ELb0ELb0ELb1ELb0EEENS1_21CollectiveEpilogueFwdINS6_IJS8_SA_S9_EEENS6_IJNS7_ILi1EEESI_SI_EEESC_SE_Li128ELb0ELb1ELb0ELb0EEENS1_30DynamicPersistentTileSchedulerILi128ELi128ELb0ELb1ELb0EEEEEEEEEvNT_6ParamsE,@"STO_CUDA_ENTRY STV_DEFAULT"
_ZN7cutlass13device_kernelIN5flash19enable_sm80_to_sm89INS1_16FlashAttnFwdSm80INS1_25CollectiveMainloopFwdSm80ILi4ELi1ELb0EN4cute5tupleIJNS5_1CILi128EEENS7_ILi112EEENS7_ILi64EEEEEELi64ENS_6half_tEfNS_4arch4Sm80ELb1ELb0ELb0ELb0ELb0ELb0ELb1ELb0EEENS1_21CollectiveEpilogueFwdINS6_IJS8_SA_S9_EEENS6_IJNS7_ILi1EEESI_SI_EEESC_SE_Li128ELb0ELb1ELb0ELb0EEENS1_30DynamicPersistentTileSchedulerILi128ELi128ELb0ELb1ELb0EEEEEEEEEvNT_6ParamsE:
[----:B------:R-:W-:Y:S01]  /*0000*/  LDC R1, c[0x0][0x28] ;  /* 0x00000a00ff017b82 */ /* 0x000fe20000000800 */
[----:B------:R-:W-:Y:S05]  /*0010*/  EXIT ;  /* 0x000000000000794d */ /* 0x000fea0003800000 */
.L_x_15:
        /* <DEDUP_REMOVED lines=14> */
.L_x_33:


//--------------------- .text._ZN7cutlass13device_kernelIN5flash19enable_sm80_to_sm89INS1_16FlashAttnFwdSm80INS1_25CollectiveMainloopFwdSm80ILi4ELi1ELb0EN4cute5tupleIJNS5_1CILi128EEENS7_ILi112EEENS7_ILi64EEEEEELi64ENS_6half_tEfNS_4arch4Sm80ELb1ELb0ELb0ELb1ELb0ELb0ELb1ELb0EEENS1_21CollectiveEpilogueFwdINS6_IJS8_SA_S9_EEENS6_IJNS7_ILi1EEESI_SI_EEESC_SE_Li128ELb1ELb1ELb0ELb0EEENS1_19SingleTileSchedulerILb1ELb0ELb1ELi128EEEEEEEEEvNT_6ParamsE --------------------------
	.section	.text._ZN7cutlass13device_kernelIN5flash19enable_sm80_to_sm89INS1_16FlashAttnFwdSm80INS1_25CollectiveMainloopFwdSm80ILi4ELi1ELb0EN4cute5tupleIJNS5_1CILi128EEENS7_ILi112EEENS7_ILi64EEEEEELi64ENS_6half_tEfNS_4arch4Sm80ELb1ELb0ELb0ELb1ELb0ELb0ELb1ELb0EEENS1_21CollectiveEpilogueFwdINS6_IJS8_SA_S9_EEENS6_IJNS7_ILi1EEESI_SI_EEESC_SE_Li128ELb1ELb1ELb0ELb0EEENS1_19SingleTileSchedulerILb1ELb0ELb1ELi128EEEEEEEEEvNT_6ParamsE,"ax",@progbits
	.align	128
.text._ZN7cutlass13device_kernelIN5flash19enable_sm80_to_sm89INS1_16FlashAttnFwdSm80INS1_25CollectiveMainloopFwdSm80ILi4ELi1ELb0EN4cute5tupleIJNS5_1CILi128EEENS7_ILi112EEENS7_ILi64EEEEEELi64ENS_6half_tEfNS_4arch4Sm80ELb1ELb0ELb0ELb1ELb0ELb0ELb1ELb0EEENS1_21CollectiveEpilogueFwdINS6_IJS8_SA_S9_EEENS6_IJNS7_ILi1EEESI_SI_EEESC_SE_Li128ELb1ELb1ELb0ELb0EEENS1_19SingleTileSchedulerILb1ELb0ELb1ELi128EEEEEEEEEvNT_6ParamsE:
        .type           _ZN7cutlass13device_kernelIN5flash19enable_sm80_to_sm89INS1_16FlashAttnFwdSm80INS1_25CollectiveMainloopFwdSm80ILi4ELi1ELb0EN4cute5tupleIJNS5_1CILi128EEENS7_ILi112EEENS7_ILi64EEEEEELi64ENS_6half_tEfNS_4arch4Sm80ELb1ELb0ELb0ELb1ELb0ELb0ELb1ELb0EEENS1_21CollectiveEpilogueFwdINS6_IJS8_SA_S9_EEENS6_IJNS7_ILi1EEESI_SI_EEESC_SE_Li128ELb1ELb1ELb0ELb0EEENS1_19SingleTileSchedulerILb1ELb0ELb1ELi128EEEEEEEEEvNT_6ParamsE,@function
        .size           _ZN7cutlass13device_kernelIN5flash19enable_sm80_to_sm89INS1_16FlashAttnFwdSm80INS1_25CollectiveMainloopFwdSm80ILi4ELi1ELb0EN4cute5tupleIJNS5_1CILi128EEENS7_ILi112EEENS7_ILi64EEEEEELi64ENS_6half_tEfNS_4arch4Sm80ELb1ELb0ELb0ELb1ELb0ELb0ELb1ELb0EEENS1_21CollectiveEpilogueFwdINS6_IJS8_SA_S9_EEENS6_IJNS7_ILi1EEESI_SI_EEESC_SE_Li128ELb1ELb1ELb0ELb0EEENS1_19SingleTileSchedulerILb1ELb0ELb1ELi128EEEEEEEEEvNT_6ParamsE,(.L_x_34 - _ZN7cutlass13device_kernelIN5flash19enable_sm80_to_sm89INS1_16FlashAttnFwdSm80INS1_25CollectiveMainloopFwdSm80ILi4ELi1ELb0EN4cute5tupleIJNS5_1CILi128EEENS7_ILi112EEENS7_ILi64EEEEEELi64ENS_6half_tEfNS_4arch4Sm80ELb1ELb0ELb0ELb1ELb0ELb0ELb1ELb0EEENS1_21CollectiveEpilogueFwdINS6_IJS8_SA_S9_EEENS6_IJNS7_ILi1EEESI_SI_EEESC_SE_Li128ELb1ELb1ELb0ELb0EEENS1_19SingleTileSchedulerILb1ELb0ELb1ELi128EEEEEEEEEvNT_6ParamsE)
        .other          _ZN7cutlass13device_kernelIN5flash19enable_sm80_to_sm89INS1_16FlashAttnFwdSm80INS1_25CollectiveMainloopFwdSm80ILi4ELi1ELb0EN4cute5tupleIJNS5_1CILi128EEENS7_ILi112EEENS7_ILi64EEEEEELi64ENS_6half_tEfNS_4arch4Sm80ELb1ELb0ELb0ELb1ELb0ELb0ELb1ELb0EEENS1_21CollectiveEpilogueFwdINS6_IJS8_SA_S9_EEENS6_IJNS7_ILi1EEESI_SI_EEESC_SE_Li128ELb1ELb1ELb0ELb0EEENS1_19SingleTileSchedulerILb1ELb0ELb1ELi128EEEEEEEEEvNT_6ParamsE,@"STO_CUDA_ENTRY STV_DEFAULT"
_ZN7cutlass13device_kernelIN5flash19enable_sm80_to_sm89INS1_16FlashAttnFwdSm80INS1_25CollectiveMainloopFwdSm80ILi4ELi1ELb0EN4cute5tupleIJNS5_1CILi128EEENS7_ILi112EEENS7_ILi64EEEEEELi64ENS_6half_tEfNS_4arch4Sm80ELb1ELb0ELb0ELb1ELb0ELb0ELb1ELb0EEENS1_21CollectiveEpilogueFwdINS6_IJS8_SA_S9_EEENS6_IJNS7_ILi1EEESI_SI_EEESC_SE_Li128ELb1ELb1ELb0ELb0EEENS1_19SingleTileSchedulerILb1ELb0ELb1ELi128EEEEEEEEEvNT_6ParamsE:
[----:B------:R-:W-:Y:S01]  /*0000*/  LDC R1, c[0x0][0x28] ;  /* 0x00000a00ff017b82 */ /* 0x000fe20000000800 */
[----:B------:R-:W-:Y:S05]  /*0010*/  EXIT ;  /* 0x000000000000794d */ /* 0x000fea0003800000 */
.L_x_16:
        /* <DEDUP_REMOVED lines=14> */
.L_x_34:


//--------------------- .text._ZN7cutlass13device_kernelIN5flash19enable_sm80_to_sm89INS1_16FlashAttnFwdSm80INS1_25CollectiveMainloopFwdSm80ILi4ELi1ELb0EN4cute5tupleIJNS5_1CILi128EEENS7_ILi112EEENS7_ILi64EEEEEELi64ENS_6half_tEfNS_4arch4Sm80ELb1ELb0ELb0ELb1ELb0ELb1ELb1ELb0EEENS1_21CollectiveEpilogueFwdINS6_IJS8_SA_S9_EEENS6_IJNS7_ILi1EEESI_SI_EEESC_SE_Li128ELb1ELb1ELb0ELb0EEENS1_19SingleTileSchedulerILb1ELb0ELb1ELi128EEEEEEEEEvNT_6ParamsE --------------------------
	.section	.text._ZN7cutlass13device_kernelIN5flash19enable_sm80_to_sm89INS1_16FlashAttnFwdSm80INS1_25CollectiveMainloopFwdSm80ILi4ELi1ELb0EN4cute5tupleIJNS5_1CILi128EEENS7_ILi112EEENS7_ILi64EEEEEELi64ENS_6half_tEfNS_4arch4Sm80ELb1ELb0ELb0ELb1ELb0ELb1ELb1ELb0EEENS1_21CollectiveEpilogueFwdINS6_IJS8_SA_S9_EEENS6_IJNS7_ILi1EEESI_SI_EEESC_SE_Li128ELb1ELb1ELb0ELb0EEENS1_19SingleTileSchedulerILb1ELb0ELb1ELi128EEEEEEEEEvNT_6ParamsE,"ax",@progbits
	.align	128
.text._ZN7cutlass13device_kernelIN5flash19enable_sm80_to_sm89INS1_16FlashAttnFwdSm80INS1_25CollectiveMainloopFwdSm80ILi4ELi1ELb0EN4cute5tupleIJNS5_1CILi128EEENS7_ILi112EEENS7_ILi64EEEEEELi64ENS_6half_tEfNS_4arch4Sm80ELb1ELb0ELb0ELb1ELb0ELb1ELb1ELb0EEENS1_21CollectiveEpilogueFwdINS6_IJS8_SA_S9_EEENS6_IJNS7_ILi1EEESI_SI_EEESC_SE_Li128ELb1ELb1ELb0ELb0EEENS1_19SingleTileSchedulerILb1ELb0ELb1ELi128EEEEEEEEEvNT_6ParamsE:
        .type           _ZN7cutlass13device_kernelIN5flash19enable_sm80_to_sm89INS1_16FlashAttnFwdSm80INS1_25CollectiveMainloopFwdSm80ILi4ELi1ELb0EN4cute5tupleIJNS5_1CILi128EEENS7_ILi112EEENS7_ILi64EEEEEELi64ENS_6half_tEfNS_4arch4Sm80ELb1ELb0ELb0ELb1ELb0ELb1ELb1ELb0EEENS1_21CollectiveEpilogueFwdINS6_IJS8_SA_S9_EEENS6_IJNS7_ILi1EEESI_SI_EEESC_SE_Li128ELb1ELb1ELb0ELb0EEENS1_19SingleTileSchedulerILb1ELb0ELb1ELi128EEEEEEEEEvNT_6ParamsE,@function
        .size           _ZN7cutlass13device_kernelIN5flash19enable_sm80_to_sm89INS1_16FlashAttnFwdSm80INS1_25CollectiveMainloopFwdSm80ILi4ELi1ELb0EN4cute5tupleIJNS5_1CILi128EEENS7_ILi112EEENS7_ILi64EEEEEELi64ENS_6half_tEfNS_4arch4Sm80ELb1ELb0ELb0ELb1ELb0ELb1ELb1ELb0EEENS1_21CollectiveEpilogueFwdINS6_IJS8_SA_S9_EEENS6_IJNS7_ILi1EEESI_SI_EEESC_SE_Li128ELb1ELb1ELb0ELb0EEENS1_19SingleTileSchedulerILb1ELb0ELb1ELi128EEEEEEEEEvNT_6ParamsE,(.L_x_35 - _ZN7cutlass13device_kernelIN5flash19enable_sm80_to_sm89INS1_16FlashAttnFwdSm80INS1_25CollectiveMainloopFwdSm80ILi4ELi1ELb0EN4cute5tupleIJNS5_1CILi128EEENS7_ILi112EEENS7_ILi64EEEEEELi64ENS_6half_tEfNS_4arch4Sm80ELb1ELb0ELb0ELb1ELb0ELb1ELb1ELb0EEENS1_21CollectiveEpilogueFwdINS6_IJS8_SA_S9_EEENS6_IJNS7_ILi1EEESI_SI_EEESC_SE_Li128ELb1ELb1ELb0ELb0EEENS1_19SingleTileSchedulerILb1ELb0ELb1ELi128EEEEEEEEEvNT_6ParamsE)
        .other          _ZN7cutlass13device_kernelIN5flash19enable_sm80_to_sm89INS1_16FlashAttnFwdSm80INS1_25CollectiveMainloopFwdSm80ILi4ELi1ELb0EN4cute5tupleIJNS5_1CILi128EEENS7_ILi112EEENS7_ILi64EEEEEELi64ENS_6half_tEfNS_4arch4Sm80ELb1ELb0ELb0ELb1ELb0ELb1ELb1ELb0EEENS1_21CollectiveEpilogueFwdINS6_IJS8_SA_S9_EEENS6_IJNS7_ILi1EEESI_SI_EEESC_SE_Li128ELb1ELb1ELb0ELb0EEENS1_19SingleTileSchedulerILb1ELb0ELb1ELi128EEEEEEEEEvNT_6ParamsE,@"STO_CUDA_ENTRY STV_DEFAULT"
_ZN7cutlass13device_kernelIN5flash19enable_sm80_to_sm89INS1_16FlashAttnFwdSm80INS1_25CollectiveMainloopFwdSm80ILi4ELi1ELb0EN4cute5tupleIJNS5_1CILi128EEENS7_ILi112EEENS7_ILi64EEEEEELi64ENS_6half_tEfNS_4arch4Sm80ELb1ELb0ELb0ELb1ELb0ELb1ELb1ELb0EEENS1_21CollectiveEpilogueFwdINS6_IJS8_SA_S9_EEENS6_IJNS7_ILi1EEESI_SI_EEESC_SE_Li128ELb1ELb1ELb0ELb0EEENS1_19SingleTileSchedulerILb1ELb0ELb1ELi128EEEEEEEEEvNT_6ParamsE:
[----:B------:R-:W-:Y:S01]  /*0000*/  LDC R1, c[0x0][0x28] ;  /* 0x00000a00ff017b82 */ /* 0x000fe20000000800 */
[----:B------:R-:W-:Y:S05]  /*0010*/  EXIT ;  /* 0x000000000000794d */ /* 0x000fea0003800000 */
.L_x_17:
        /* <DEDUP_REMOVED lines=14> */
.L_x_35:


//--------------------- .nv.shared.reserved.0     --------------------------
	.section	.nv.shared.reserved.0,"aw",@nobits
	.weak		__nv_reservedSMEM_offset_0_alias
	.size		__nv_reservedSMEM_offset_0_alias, 0, 0
	.other		__nv_reservedSMEM_offset_0_alias,@"STO_CUDA_RESERVED_SHARED STV_DEFAULT"
__nv_reservedSMEM_offset_0_alias:
	.zero		0


//--------------------- .nv.global                --------------------------
	.section	.nv.global,"aw",@nobits
.nv.global:
	.type		_ZN76_INTERNAL_461801e1_40_flash_fwd_hdim64_fp16_softcapall_sm80_cu_ea41c527_41794cute1_E,@object
	.size		_ZN76_INTERNAL_461801e1_40_flash_fwd_hdim64_fp16_softcapall_sm80_cu_ea41c527_41794cute1_E,(_ZN76_INTERNAL_461801e1_40_flash_fwd_hdim64_fp16_softcapall_sm80_cu_ea41c527_41794cuda3std3__45__cpo6cbeginE - _ZN76_INTERNAL_461801e1_40_flash_fwd_hdim64_fp16_softcapall_sm80_cu_ea41c527_41794cute1_E)
_ZN76_INTERNAL_461801e1_40_flash_fwd_hdim64_fp16_softcapall_sm80_cu_ea41c527_41794cute1_E:
	.zero		1
	.type		_ZN76_INTERNAL_461801e1_40_flash_fwd_hdim64_fp16_softcapall_sm80_cu_ea41c527_41794cuda3std3__45__cpo6cbeginE,@object
	.size		_ZN76_INTERNAL_461801e1_40_flash_fwd_hdim64_fp16_softcapall_sm80_cu_ea41c527_41794cuda3std3__45__cpo6cbeginE,(_ZN76_INTERNAL_461801e1_40_flash_fwd_hdim64_fp16_softcapall_sm80_cu_ea41c527_41794cuda3std3__48in_placeE - _ZN76_INTERNAL_461801e1_40_flash_fwd_hdim64_fp16_softcapall_sm80_cu_ea41c527_41794cuda3std3__45__cpo6cbeginE)
_ZN76_INTERNAL_461801e1_40_flash_fwd_hdim64_fp16_softcapall_sm80_cu_ea41c527_41794cuda3std3__45__cpo6cbeginE:
	.zero		1
	.type		_ZN76_INTERNAL_461801e1_40_flash_fwd_hdim64_fp16_softcapall_sm80_cu_ea41c527_41794cuda3std3__48in_placeE,@object
	.size		_ZN76_INTERNAL_461801e1_40_flash_fwd_hdim64_fp16_softcapall_sm80_cu_ea41c527_41794cuda3std3__48in_placeE,(_ZN76_INTERNAL_461801e1_40_flash_fwd_hdim64_fp16_softcapall_sm80_cu_ea41c527_41794cuda3std6ranges3__45__cpo9iter_moveE - _ZN76_INTERNAL_461801e1_40_flash_fwd_hdim64_fp16_softcapall_sm80_cu_ea41c527_41794cuda3std3__48in_placeE)
_ZN76_INTERNAL_461801e1_40_flash_fwd_hdim64_fp16_softcapall_sm80_cu_ea41c527_41794cuda3std3__48in_placeE:
	.zero		1
	.type		_ZN76_INTERNAL_461801e1_40_flash_fwd_hdim64_fp16_softcapall_sm80_cu_ea41c527_41794cuda3std6ranges3__45__cpo9iter_moveE,@object
	.size		_ZN76_INTERNAL_461801e1_40_flash_fwd_hdim64_fp16_softcapall_sm80_cu_ea41c527_41794cuda3std6ranges3__45__cpo9iter_moveE,(_ZN76_INTERNAL_461801e1_40_flash_fwd_hdim64_fp16_softcapall_sm80_cu_ea41c527_41794cuda3std3__45__cpo5beginE - _ZN76_INTERNAL_461801e1_40_flash_fwd_hdim64_fp16_softcapall_sm80_cu_ea41c527_41794cuda3std6ranges3__45__cpo9iter_moveE)
_ZN76_INTERNAL_461801e1_40_flash_fwd_hdim64_fp16_softcapall_sm80_cu_ea41c527_41794cuda3std6ranges3__45__cpo9iter_moveE:
	.zero		1
	.type		_ZN76_INTERNAL_461801e1_40_flash_fwd_hdim64_fp16_softcapall_sm80_cu_ea41c527_41794cuda3std3__45__cpo5beginE,@object
	.size		_ZN76_INTERNAL_461801e1_40_flash_fwd_hdim64_fp16_softcapall_sm80_cu_ea41c527_41794cuda3std3__45__cpo5beginE,(_ZN76_INTERNAL_461801e1_40_flash_fwd_hdim64_fp16_softcapall_sm80_cu_ea41c527_41794cuda3std3__478_GLOBAL__N__461801e1_40_flash_fwd_hdim64_fp16_softcapall_sm80_cu_ea41c527_41796ignoreE - _ZN76_INTERNAL_461801e1_40_flash_fwd_hdim64_fp16_softcapall_sm80_cu_ea41c527_41794cuda3std3__45__cpo5beginE)
_ZN76_INTERNAL_461801e1_40_flash_fwd_hdim64_fp16_softcapall_sm80_cu_ea41c527_41794cuda3std3__45__cpo5beginE:
	.zero		1
	.type		_ZN76_INTERNAL_461801e1_40_flash_fwd_hdim64_fp16_softcapall_sm80_cu_ea41c527_41794cuda3std3__478_GLOBAL__N__461801e1_40_flash_fwd_hdim64_fp16_softcapall_sm80_cu_ea41c527_41796ignoreE,@object
	.size		_ZN76_INTERNAL_461801e1_40_flash_fwd_hdim64_fp16_softcapall_sm80_cu_ea41c527_41794cuda3std3__478_GLOBAL__N__461801e1_40_flash_fwd_hdim64_fp16_softcapall_sm80_cu_ea41c527_41796ignoreE,(_ZN76_INTERNAL_461801e1_40_flash_fwd_hdim64_fp16_softcapall_sm80_cu_ea41c527_41794cute7productE - _ZN76_INTERNAL_461801e1_40_flash_fwd_hdim64_fp16_softcapall_sm80_cu_ea41c527_41794cuda3std3__478_GLOBAL__N__461801e1_40_flash_fwd_hdim64_fp16_softcapall_sm80_cu_ea41c527_41796ignoreE)
_ZN76_INTERNAL_461801e1_40_flash_fwd_hdim64_fp16_softcapall_sm80_cu_ea41c527_41794cuda3std3__478_GLOBAL__N__461801e1_40_flash_fwd_hdim64_fp16_softcapall_sm80_cu_ea41c527_41796ignoreE:
	.zero		1
	.type		_ZN76_INTERNAL_461801e1_40_flash_fwd_hdim64_fp16_softcapall_sm80_cu_ea41c527_41794cute7productE,@object
	.size		_ZN76_INTERNAL_461801e1_40_flash_fwd_hdim64_fp16_softcapall_sm80_cu_ea41c527_41794cute7productE,(_ZN76_INTERNAL_461801e1_40_flash_fwd_hdim64_fp16_softcapall_sm80_cu_ea41c527_41794cuda3std3__45__cpo3endE - _ZN76_INTERNAL_461801e1_40_flash_fwd_hdim64_fp16_softcapall_sm80_cu_ea41c527_41794cute7productE)
_ZN76_INTERNAL_461801e1_40_flash_fwd_hdim64_fp16_softcapall_sm80_cu_ea41c527_41794cute7productE:
	.zero		1
	.type		_ZN76_INTERNAL_461801e1_40_flash_fwd_hdim64_fp16_softcapall_sm80_cu_ea41c527_41794cuda3std3__45__cpo3endE,@object
	.size		_ZN76_INTERNAL_461801e1_40_flash_fwd_hdim64_fp16_softcapall_sm80_cu_ea41c527_41794cuda3std3__45__cpo3endE,(_ZN76_INTERNAL_461801e1_40_flash_fwd_hdim64_fp16_softcapall_sm80_cu_ea41c527_41794cuda3std3__419piecewise_constructE - _ZN76_INTERNAL_461801e1_40_flash_fwd_hdim64_fp16_softcapall_sm80_cu_ea41c527_41794cuda3std3__45__cpo3endE)
_ZN76_INTERNAL_461801e1_40_flash_fwd_hdim64_fp16_softcapall_sm80_cu_ea41c527_41794cuda3std3__45__cpo3endE:
	.zero		1
	.type		_ZN76_INTERNAL_461801e1_40_flash_fwd_hdim64_fp16_softcapall_sm80_cu_ea41c527_41794cuda3std3__419piecewise_constructE,@object
	.size		_ZN76_INTERNAL_461801e1_40_flash_fwd_hdim64_fp16_softcapall_sm80_cu_ea41c527_41794cuda3std3__419piecewise_constructE,(_ZN76_INTERNAL_461801e1_40_flash_fwd_hdim64_fp16_softcapall_sm80_cu_ea41c527_41794cuda3std3__45__cpo4cendE - _ZN76_INTERNAL_461801e1_40_flash_fwd_hdim64_fp16_softcapall_sm80_cu_ea41c527_41794cuda3std3__419piecewise_constructE)
_ZN76_INTERNAL_461801e1_40_flash_fwd_hdim64_fp16_softcapall_sm80_cu_ea41c527_41794cuda3std3__419piecewise_constructE:
	.zero		1
	.type		_ZN76_INTERNAL_461801e1_40_flash_fwd_hdim64_fp16_softcapall_sm80_cu_ea41c527_41794cuda3std3__45__cpo4cendE,@object
	.size		_ZN76_INTERNAL_461801e1_40_flash_fwd_hdim64_fp16_softcapall_sm80_cu_ea41c527_41794cuda3std3__45__cpo4cendE,(_ZN76_INTERNAL_461801e1_40_flash_fwd_hdim64_fp16_softcapall_sm80_cu_ea41c527_41794cuda3std6ranges3__45__cpo4swapE - _ZN76_INTERNAL_461801e1_40_flash_fwd_hdim64_fp16_softcapall_sm80_cu_ea41c527_41794cuda3std3__45__cpo4cendE)
_ZN76_INTERNAL_461801e1_40_flash_fwd_hdim64_fp16_softcapall_sm80_cu_ea41c527_41794cuda3std3__45__cpo4cendE:
	.zero		1
	.type		_ZN76_INTERNAL_461801e1_40_flash_fwd_hdim64_fp16_softcapall_sm80_cu_ea41c527_41794cuda3std6ranges3__45__cpo4swapE,@object
	.size		_ZN76_INTERNAL_461801e1_40_flash_fwd_hdim64_fp16_softcapall_sm80_cu_ea41c527_41794cuda3std6ranges3__45__cpo4swapE,(.L_7 - _ZN76_INTERNAL_461801e1_40_flash_fwd_hdim64_fp16_softcapall_sm80_cu_ea41c527_41794cuda3std6ranges3__45__cpo4swapE)
_ZN76_INTERNAL_461801e1_40_flash_fwd_hdim64_fp16_softcapall_sm80_cu_ea41c527_41794cuda3std6ranges3__45__cpo4swapE:
	.zero		1
.L_7:


//--------------------- .nv.constant0._ZN7cutlass13device_kernelIN5flash19enable_sm80_to_sm89INS1_16FlashAttnFwdSm80INS1_25CollectiveMainloopFwdSm80ILi4ELi1ELb0EN4cute5tupleIJNS5_1CILi128EEENS7_ILi112EEENS7_ILi64EEEEEELi64ENS_6half_tEfNS_4arch4Sm80ELb0ELb0ELb1ELb0ELb0ELb0ELb1ELb0EEENS1_21CollectiveEpilogueFwdINS6_IJS8_SA_S9_EEENS6_IJNS7_ILi1EEESI_SI_EEESC_SE_Li128ELb0ELb1ELb0ELb0EEENS1_19SingleTileSchedulerILb0ELb0ELb1ELi128EEEEEEEEEvNT_6ParamsE --------------------------
	.section	.nv.constant0._ZN7cutlass13device_kernelIN5flash19enable_sm80_to_sm89INS1_16FlashAttnFwdSm80INS1_25CollectiveMainloopFwdSm80ILi4ELi1ELb0EN4cute5tupleIJNS5_1CILi128EEENS7_ILi112EEENS7_ILi64EEEEEELi64ENS_6half_tEfNS_4arch4Sm80ELb0ELb0ELb1ELb0ELb0ELb0ELb1ELb0EEENS1_21CollectiveEpilogueFwdINS6_IJS8_SA_S9_EEENS6_IJNS7_ILi1EEESI_SI_EEESC_SE_Li128ELb0ELb1ELb0ELb0EEENS1_19SingleTileSchedulerILb0ELb0ELb1ELi128EEEEEEEEEvNT_6ParamsE,"a",@progbits
	.sectionflags	@""
	.align	4
.nv.constant0._ZN7cutlass13device_kernelIN5flash19enable_sm80_to_sm89INS1_16FlashAttnFwdSm80INS1_25CollectiveMainloopFwdSm80ILi4ELi1ELb0EN4cute5tupleIJNS5_1CILi128EEENS7_ILi112EEENS7_ILi64EEEEEELi64ENS_6half_tEfNS_4arch4Sm80ELb0ELb0ELb1ELb0ELb0ELb0ELb1ELb0EEENS1_21CollectiveEpilogueFwdINS6_IJS8_SA_S9_EEENS6_IJNS7_ILi1EEESI_SI_EEESC_SE_Li128ELb0ELb1ELb0ELb0EEENS1_19SingleTileSchedulerILb0ELb0ELb1ELi128EEEEEEEEEvNT_6ParamsE:
	.zero		1576


//--------------------- .nv.constant0._ZN7cutlass13device_kernelIN5flash19enable_sm80_to_sm89INS1_16FlashAttnFwdSm80INS1_25CollectiveMainloopFwdSm80ILi4ELi1ELb0EN4cute5tupleIJNS5_1CILi128EEENS7_ILi112EEENS7_ILi64EEEEEELi64ENS_6half_tEfNS_4arch4Sm80ELb0ELb0ELb1ELb1ELb0ELb0ELb1ELb0EEENS1_21CollectiveEpilogueFwdINS6_IJS8_SA_S9_EEENS6_IJNS7_ILi1EEESI_SI_EEESC_SE_Li128ELb1ELb1ELb0ELb0EEENS1_19SingleTileSchedulerILb1ELb0ELb1ELi128EEEEEEEEEvNT_6ParamsE --------------------------
	.section	.nv.constant0._ZN7cutlass13device_kernelIN5flash19enable_sm80_to_sm89INS1_16FlashAttnFwdSm80INS1_25CollectiveMainloopFwdSm80ILi4ELi1ELb0EN4cute5tupleIJNS5_1CILi128EEENS7_ILi112EEENS7_ILi64EEEEEELi64ENS_6half_tEfNS_4arch4Sm80ELb0ELb0ELb1ELb1ELb0ELb0ELb1ELb0EEENS1_21CollectiveEpilogueFwdINS6_IJS8_SA_S9_EEENS6_IJNS7_ILi1EEESI_SI_EEESC_SE_Li128ELb1ELb1ELb0ELb0EEENS1_19SingleTileSchedulerILb1ELb0ELb1ELi128EEEEEEEEEvNT_6ParamsE,"a",@progbits
	.sectionflags	@""
	.align	4
.nv.constant0._ZN7cutlass13device_kernelIN5flash19enable_sm80_to_sm89INS1_16FlashAttnFwdSm80INS1_25CollectiveMainloopFwdSm80ILi4ELi1ELb0EN4cute5tupleIJNS5_1CILi128EEENS7_ILi112EEENS7_ILi64EEEEEELi64ENS_6half_tEfNS_4arch4Sm80ELb0ELb0ELb1ELb1ELb0ELb0ELb1ELb0EEENS1_21CollectiveEpilogueFwdINS6_IJS8_SA_S9_EEENS6_IJNS7_ILi1EEESI_SI_EEESC_SE_Li128ELb1ELb1ELb0ELb0EEENS1_19SingleTileSchedulerILb1ELb0ELb1ELi128EEEEEEEEEvNT_6ParamsE:
	.zero		1576


//--------------------- .nv.constant0._ZN7cutlass13device_kernelIN5flash19enable_sm80_to_sm89INS1_16FlashAttnFwdSm80INS1_25CollectiveMainloopFwdSm80ILi4ELi1ELb0EN4cute5tupleIJNS5_1CILi128EEENS7_ILi112EEENS7_ILi64EEEEEELi64ENS_6half_tEfNS_4arch4Sm80ELb0ELb0ELb1ELb1ELb0ELb1ELb1ELb0EEENS1_21CollectiveEpilogueFwdINS6_IJS8_SA_S9_EEENS6_IJNS7_ILi1EEESI_SI_EEESC_SE_Li128ELb1ELb1ELb0ELb0EEENS1_19SingleTileSchedulerILb1ELb0ELb1ELi128EEEEEEEEEvNT_6ParamsE --------------------------
	.section	.nv.constant0._ZN7cutlass13device_kernelIN5flash19enable_sm80_to_sm89INS1_16FlashAttnFwdSm80INS1_25CollectiveMainloopFwdSm80ILi4ELi1ELb0EN4cute5tupleIJNS5_1CILi128EEENS7_ILi112EEENS7_ILi64EEEEEELi64ENS_6half_tEfNS_4arch4Sm80ELb0ELb0ELb1ELb1ELb0ELb1ELb1ELb0EEENS1_21CollectiveEpilogueFwdINS6_IJS8_SA_S9_EEENS6_IJNS7_ILi1EEESI_SI_EEESC_SE_Li128ELb1ELb1ELb0ELb0EEENS1_19SingleTileSchedulerILb1ELb0ELb1ELi128EEEEEEEEEvNT_6ParamsE,"a",@progbits
	.sectionflags	@""
	.align	4
.nv.constant0._ZN7cutlass13device_kernelIN5flash19enable_sm80_to_sm89INS1_16FlashAttnFwdSm80INS1_25CollectiveMainloopFwdSm80ILi4ELi1ELb0EN4cute5tupleIJNS5_1CILi128EEENS7_ILi112EEENS7_ILi64EEEEEELi64ENS_6half_tEfNS_4arch4Sm80ELb0ELb0ELb1ELb1ELb0ELb1ELb1ELb0EEENS1_21CollectiveEpilogueFwdINS6_IJS8_SA_S9_EEENS6_IJNS7_ILi1EEESI_SI_EEESC_SE_Li128ELb1ELb1ELb0ELb0EEENS1_19SingleTileSchedulerILb1ELb0ELb1ELi128EEEEEEEEEvNT_6ParamsE:
	.zero		1576


//--------------------- .nv.constant0._ZN7cutlass13device_kernelIN5flash19enable_sm80_to_sm89INS1_16FlashAttnFwdSm80INS1_25CollectiveMainloopFwdSm80ILi4ELi1ELb0EN4cute5tupleIJNS5_1CILi128EEENS7_ILi96EEENS7_ILi64EEEEEELi64ENS_6half_tEfNS_4arch4Sm80ELb0ELb1ELb1ELb0ELb0ELb0ELb1ELb0EEENS1_21CollectiveEpilogueFwdINS6_IJS8_SA_S9_EEENS6_IJNS7_ILi1EEESI_SI_EEESC_SE_Li128ELb0ELb1ELb0ELb0EEENS1_19SingleTileSchedulerILb0ELb0ELb1ELi128EEEEEEEEEvNT_6ParamsE --------------------------
	.section	.nv.constant0._ZN7cutlass13device_kernelIN5flash19enable_sm80_to_sm89INS1_16FlashAttnFwdSm80INS1_25CollectiveMainloopFwdSm80ILi4ELi1ELb0EN4cute5tupleIJNS5_1CILi128EEENS7_ILi96EEENS7_ILi64EEEEEELi64ENS_6half_tEfNS_4arch4Sm80ELb0ELb1ELb1ELb0ELb0ELb0ELb1ELb0EEENS1_21CollectiveEpilogueFwdINS6_IJS8_SA_S9_EEENS6_IJNS7_ILi1EEESI_SI_EEESC_SE_Li128ELb0ELb1ELb0ELb0EEENS1_19SingleTileSchedulerILb0ELb0ELb1ELi128EEEEEEEEEvNT_6ParamsE,"a",@progbits
	.sectionflags	@""
	.align	4
.nv.constant0._ZN7cutlass13device_kernelIN5flash19enable_sm80_to_sm89INS1_16FlashAttnFwdSm80INS1_25CollectiveMainloopFwdSm80ILi4ELi1ELb0EN4cute5tupleIJNS5_1CILi128EEENS7_ILi96EEENS7_ILi64EEEEEELi64ENS_6half_tEfNS_4arch4Sm80ELb0ELb1ELb1ELb0ELb0ELb0ELb1ELb0EEENS1_21CollectiveEpilogueFwdINS6_IJS8_SA_S9_EEENS6_IJNS7_ILi1EEESI_SI_EEESC_SE_Li128ELb0ELb1ELb0ELb0EEENS1_19SingleTileSchedulerILb0ELb0ELb1ELi128EEEEEEEEEvNT_6ParamsE:
	.zero		1576


//--------------------- .nv.constant0._ZN7cutlass13device_kernelIN5flash19enable_sm80_to_sm89INS1_16FlashAttnFwdSm80INS1_25CollectiveMainloopFwdSm80ILi4ELi1ELb0EN4cute5tupleIJNS5_1CILi128EEENS7_ILi96EEENS7_ILi64EEEEEELi64ENS_6half_tEfNS_4arch4Sm80ELb0ELb1ELb1ELb1ELb0ELb0ELb1ELb0EEENS1_21CollectiveEpilogueFwdINS6_IJS8_SA_S9_EEENS6_IJNS7_ILi1EEESI_SI_EEESC_SE_Li128ELb1ELb1ELb0ELb0EEENS1_19SingleTileSchedulerILb1ELb0ELb1ELi128EEEEEEEEEvNT_6ParamsE --------------------------
	.section	.nv.constant0._ZN7cutlass13device_kernelIN5flash19enable_sm80_to_sm89INS1_16FlashAttnFwdSm80INS1_25CollectiveMainloopFwdSm80ILi4ELi1ELb0EN4cute5tupleIJNS5_1CILi128EEENS7_ILi96EEENS7_ILi64EEEEEELi64ENS_6half_tEfNS_4arch4Sm80ELb0ELb1ELb1ELb1ELb0ELb0ELb1ELb0EEENS1_21CollectiveEpilogueFwdINS6_IJS8_SA_S9_EEENS6_IJNS7_ILi1EEESI_SI_EEESC_SE_Li128ELb1ELb1ELb0ELb0EEENS1_19SingleTileSchedulerILb1ELb0ELb1ELi128EEEEEEEEEvNT_6ParamsE,"a",@progbits
	.sectionflags	@""
	.align	4
.nv.constant0._ZN7cutlass13device_kernelIN5flash19enable_sm80_to_sm89INS1_16FlashAttnFwdSm80INS1_25CollectiveMainloopFwdSm80ILi4ELi1ELb0EN4cute5tupleIJNS5_1CILi128EEENS7_ILi96EEENS7_ILi64EEEEEELi64ENS_6half_tEfNS_4arch4Sm80ELb0ELb1ELb1ELb1ELb0ELb0ELb1ELb0EEENS1_21CollectiveEpilogueFwdINS6_IJS8_SA_S9_EEENS6_IJNS7_ILi1EEESI_SI_EEESC_SE_Li128ELb1ELb1ELb0ELb0EEENS1_19SingleTileSchedulerILb1ELb0ELb1ELi128EEEEEEEEEvNT_6ParamsE:
	.zero		1576


//--------------------- .nv.constant0._ZN7cutlass13device_kernelIN5flash19enable_sm80_to_sm89INS1_16FlashAttnFwdSm80INS1_25CollectiveMainloopFwdSm80ILi4ELi1ELb0EN4cute5tupleIJNS5_1CILi128EEENS7_ILi96EEENS7_ILi64EEEEEELi64ENS_6half_tEfNS_4arch4Sm80ELb0ELb1ELb1ELb1ELb0ELb1ELb1ELb0EEENS1_21CollectiveEpilogueFwdINS6_IJS8_SA_S9_EEENS6_IJNS7_ILi1EEESI_SI_EEESC_SE_Li128ELb1ELb1ELb0ELb0EEENS1_19SingleTileSchedulerILb1ELb0ELb1ELi128EEEEEEEEEvNT_6ParamsE --------------------------
	.section	.nv.constant0._ZN7cutlass13device_kernelIN5flash19enable_sm80_to_sm89INS1_16FlashAttnFwdSm80INS1_25CollectiveMainloopFwdSm80ILi4ELi1ELb0EN4cute5tupleIJNS5_1CILi128EEENS7_ILi96EEENS7_ILi64EEEEEELi64ENS_6half_tEfNS_4arch4Sm80ELb0ELb1ELb1ELb1ELb0ELb1ELb1ELb0EEENS1_21CollectiveEpilogueFwdINS6_IJS8_SA_S9_EEENS6_IJNS7_ILi1EEESI_SI_EEESC_SE_Li128ELb1ELb1ELb0ELb0EEENS1_19SingleTileSchedulerILb1ELb0ELb1ELi128EEEEEEEEEvNT_6ParamsE,"a",@progbits
	.sectionflags	@""
	.align	4
.nv.constant0._ZN7cutlass13device_kernelIN5flash19enable_sm80_to_sm89INS1_16FlashAttnFwdSm80INS1_25CollectiveMainloopFwdSm80ILi4ELi1ELb0EN4cute5tupleIJNS5_1CILi128EEENS7_ILi96EEENS7_ILi64EEEEEELi64ENS_6half_tEfNS_4arch4Sm80ELb0ELb1ELb1ELb1ELb0ELb1ELb1ELb0EEENS1_21CollectiveEpilogueFwdINS6_IJS8_SA_S9_EEENS6_IJNS7_ILi1EEESI_SI_EEESC_SE_Li128ELb1ELb1ELb0ELb0EEENS1_19SingleTileSchedulerILb1ELb0ELb1ELi128EEEEEEEEEvNT_6ParamsE:
	.zero		1576


//--------------------- .nv.constant0._ZN7cutlass13device_kernelIN5flash19enable_sm80_to_sm89INS1_16FlashAttnFwdSm80INS1_25CollectiveMainloopFwdSm80ILi4ELi1ELb0EN4cute5tupleIJNS5_1CILi128EEENS7_ILi112EEENS7_ILi64EEEEEELi64ENS_6half_tEfNS_4arch4Sm80ELb1ELb0ELb1ELb0ELb0ELb0ELb1ELb0EEENS1_21CollectiveEpilogueFwdINS6_IJS8_SA_S9_EEENS6_IJNS7_ILi1EEESI_SI_EEESC_SE_Li128ELb0ELb1ELb0ELb0EEENS1_30DynamicPersistentTileSchedulerILi128ELi128ELb0ELb1ELb0EEEEEEEEEvNT_6ParamsE --------------------------
	.section	.nv.constant0._ZN7cutlass13device_kernelIN5flash19enable_sm80_to_sm89INS1_16FlashAttnFwdSm80INS1_25CollectiveMainloopFwdSm80ILi4ELi1ELb0EN4cute5tupleIJNS5_1CILi128EEENS7_ILi112EEENS7_ILi64EEEEEELi64ENS_6half_tEfNS_4arch4Sm80ELb1ELb0ELb1ELb0ELb0ELb0ELb1ELb0EEENS1_21CollectiveEpilogueFwdINS6_IJS8_SA_S9_EEENS6_IJNS7_ILi1EEESI_SI_EEESC_SE_Li128ELb0ELb1ELb0ELb0EEENS1_30DynamicPersistentTileSchedulerILi128ELi128ELb0ELb1ELb0EEEEEEEEEvNT_6ParamsE,"a",@progbits
	.sectionflags	@""
	.align	4
.nv.constant0._ZN7cutlass13device_kernelIN5flash19enable_sm80_to_sm89INS1_16FlashAttnFwdSm80INS1_25CollectiveMainloopFwdSm80ILi4ELi1ELb0EN4cute5tupleIJNS5_1CILi128EEENS7_ILi112EEENS7_ILi64EEEEEELi64ENS_6half_tEfNS_4arch4Sm80ELb1ELb0ELb1ELb0ELb0ELb0ELb1ELb0EEENS1_21CollectiveEpilogueFwdINS6_IJS8_SA_S9_EEENS6_IJNS7_ILi1EEESI_SI_EEESC_SE_Li128ELb0ELb1ELb0ELb0EEENS1_30DynamicPersistentTileSchedulerILi128ELi128ELb0ELb1ELb0EEEEEEEEEvNT_6ParamsE:
	.zero		1592


//--------------------- .nv.constant0._ZN7cutlass13device_kernelIN5flash19enable_sm80_to_sm89INS1_16FlashAttnFwdSm80INS1_25CollectiveMainloopFwdSm80ILi4ELi1ELb0EN4cute5tupleIJNS5_1CILi128EEENS7_ILi112EEENS7_ILi64EEEEEELi64ENS_6half_tEfNS_4arch4Sm80ELb1ELb0ELb1ELb1ELb0ELb0ELb1ELb0EEENS1_21CollectiveEpilogueFwdINS6_IJS8_SA_S9_EEENS6_IJNS7_ILi1EEESI_SI_EEESC_SE_Li128ELb1ELb1ELb0ELb0EEENS1_19SingleTileSchedulerILb1ELb0ELb1ELi128EEEEEEEEEvNT_6ParamsE --------------------------
	.section	.nv.constant0._ZN7cutlass13device_kernelIN5flash19enable_sm80_to_sm89INS1_16FlashAttnFwdSm80INS1_25CollectiveMainloopFwdSm80ILi4ELi1ELb0EN4cute5tupleIJNS5_1CILi128EEENS7_ILi112EEENS7_ILi64EEEEEELi64ENS_6half_tEfNS_4arch4Sm80ELb1ELb0ELb1ELb1ELb0ELb0ELb1ELb0EEENS1_21CollectiveEpilogueFwdINS6_IJS8_SA_S9_EEENS6_IJNS7_ILi1EEESI_SI_EEESC_SE_Li128ELb1ELb1ELb0ELb0EEENS1_19SingleTileSchedulerILb1ELb0ELb1ELi128EEEEEEEEEvNT_6ParamsE,"a",@progbits
	.sectionflags	@""
	.align	4
.nv.constant0._ZN7cutlass13device_kernelIN5flash19enable_sm80_to_sm89INS1_16FlashAttnFwdSm80INS1_25CollectiveMainloopFwdSm80ILi4ELi1ELb0EN4cute5tupleIJNS5_1CILi128EEENS7_ILi112EEENS7_ILi64EEEEEELi64ENS_6half_tEfNS_4arch4Sm80ELb1ELb0ELb1ELb1ELb0ELb0ELb1ELb0EEENS1_21CollectiveEpilogueFwdINS6_IJS8_SA_S9_EEENS6_IJNS7_ILi1EEESI_SI_EEESC_SE_Li128ELb1ELb1ELb0ELb0EEENS1_19SingleTileSchedulerILb1ELb0ELb1ELi128EEEEEEEEEvNT_6ParamsE:
	.zero		1576


//--------------------- .nv.constant0._ZN7cutlass13device_kernelIN5flash19enable_sm80_to_sm89INS1_16FlashAttnFwdSm80INS1_25CollectiveMainloopFwdSm80ILi4ELi1ELb0EN4cute5tupleIJNS5_1CILi128EEENS7_ILi112EEENS7_ILi64EEEEEELi64ENS_6half_tEfNS_4arch4Sm80ELb1ELb0ELb1ELb1ELb0ELb1ELb1ELb0EEENS1_21CollectiveEpilogueFwdINS6_IJS8_SA_S9_EEENS6_IJNS7_ILi1EEESI_SI_EEESC_SE_Li128ELb1ELb1ELb0ELb0EEENS1_19SingleTileSchedulerILb1ELb0ELb1ELi128EEEEEEEEEvNT_6ParamsE --------------------------
	.section	.nv.constant0._ZN7cutlass13device_kernelIN5flash19enable_sm80_to_sm89INS1_16FlashAttnFwdSm80INS1_25CollectiveMainloopFwdSm80ILi4ELi1ELb0EN4cute5tupleIJNS5_1CILi128EEENS7_ILi112EEENS7_ILi64EEEEEELi64ENS_6half_tEfNS_4arch4Sm80ELb1ELb0ELb1ELb1ELb0ELb1ELb1ELb0EEENS1_21CollectiveEpilogueFwdINS6_IJS8_SA_S9_EEENS6_IJNS7_ILi1EEESI_SI_EEESC_SE_Li128ELb1ELb1ELb0ELb0EEENS1_19SingleTileSchedulerILb1ELb0ELb1ELi128EEEEEEEEEvNT_6ParamsE,"a",@progbits
	.sectionflags	@""
	.align	4
.nv.constant0._ZN7cutlass13device_kernelIN5flash19enable_sm80_to_sm89INS1_16FlashAttnFwdSm80INS1_25CollectiveMainloopFwdSm80ILi4ELi1ELb0EN4cute5tupleIJNS5_1CILi128EEENS7_ILi112EEENS7_ILi64EEEEEELi64ENS_6half_tEfNS_4arch4Sm80ELb1ELb0ELb1ELb1ELb0ELb1ELb1ELb0EEENS1_21CollectiveEpilogueFwdINS6_IJS8_SA_S9_EEENS6_IJNS7_ILi1EEESI_SI_EEESC_SE_Li128ELb1ELb1ELb0ELb0EEENS1_19SingleTileSchedulerILb1ELb0ELb1ELi128EEEEEEEEEvNT_6ParamsE:
	.zero		1576


//--------------------- .nv.constant0._ZN7cutlass13device_kernelIN5flash19enable_sm80_to_sm89INS1_16FlashAttnFwdSm80INS1_25CollectiveMainloopFwdSm80ILi4ELi1ELb0EN4cute5tupleIJNS5_1CILi128EEENS7_ILi112EEENS7_ILi64EEEEEELi64ENS_6half_tEfNS_4arch4Sm80ELb0ELb0ELb0ELb0ELb0ELb0ELb1ELb0EEENS1_21CollectiveEpilogueFwdINS6_IJS8_SA_S9_EEENS6_IJNS7_ILi1EEESI_SI_EEESC_SE_Li128ELb0ELb1ELb0ELb0EEENS1_19SingleTileSchedulerILb0ELb0ELb1ELi128EEEEEEEEEvNT_6ParamsE --------------------------
	.section	.nv.constant0._ZN7cutlass13device_kernelIN5flash19enable_sm80_to_sm89INS1_16FlashAttnFwdSm80INS1_25CollectiveMainloopFwdSm80ILi4ELi1ELb0EN4cute5tupleIJNS5_1CILi128EEENS7_ILi112EEENS7_ILi64EEEEEELi64ENS_6half_tEfNS_4arch4Sm80ELb0ELb0ELb0ELb0ELb0ELb0ELb1ELb0EEENS1_21CollectiveEpilogueFwdINS6_IJS8_SA_S9_EEENS6_IJNS7_ILi1EEESI_SI_EEESC_SE_Li128ELb0ELb1ELb0ELb0EEENS1_19SingleTileSchedulerILb0ELb0ELb1ELi128EEEEEEEEEvNT_6ParamsE,"a",@progbits
	.sectionflags	@""
	.align	4
.nv.constant0._ZN7cutlass13device_kernelIN5flash19enable_sm80_to_sm89INS1_16FlashAttnFwdSm80INS1_25CollectiveMainloopFwdSm80ILi4ELi1ELb0EN4cute5tupleIJNS5_1CILi128EEENS7_ILi112EEENS7_ILi64EEEEEELi64ENS_6half_tEfNS_4arch4Sm80ELb0ELb0ELb0ELb0ELb0ELb0ELb1ELb0EEENS1_21CollectiveEpilogueFwdINS6_IJS8_SA_S9_EEENS6_IJNS7_ILi1EEESI_SI_EEESC_SE_Li128ELb0ELb1ELb0ELb0EEENS1_19SingleTileSchedulerILb0ELb0ELb1ELi128EEEEEEEEEvNT_6ParamsE:
	.zero		1576


//--------------------- .nv.constant0._ZN7cutlass13device_kernelIN5flash19enable_sm80_to_sm89INS1_16FlashAttnFwdSm80INS1_25CollectiveMainloopFwdSm80ILi4ELi1ELb0EN4cute5tupleIJNS5_1CILi128EEENS7_ILi112EEENS7_ILi64EEEEEELi64ENS_6half_tEfNS_4arch4Sm80ELb0ELb0ELb0ELb1ELb0ELb0ELb1ELb0EEENS1_21CollectiveEpilogueFwdINS6_IJS8_SA_S9_EEENS6_IJNS7_ILi1EEESI_SI_EEESC_SE_Li128ELb1ELb1ELb0ELb0EEENS1_19SingleTileSchedulerILb1ELb0ELb1ELi128EEEEEEEEEvNT_6ParamsE --------------------------
	.section	.nv.constant0._ZN7cutlass13device_kernelIN5flash19enable_sm80_to_sm89INS1_16FlashAttnFwdSm80INS1_25CollectiveMainloopFwdSm80ILi4ELi1ELb0EN4cute5tupleIJNS5_1CILi128EEENS7_ILi112EEENS7_ILi64EEEEEELi64ENS_6half_tEfNS_4arch4Sm80ELb0ELb0ELb0ELb1ELb0ELb0ELb1ELb0EEENS1_21CollectiveEpilogueFwdINS6_IJS8_SA_S9_EEENS6_IJNS7_ILi1EEESI_SI_EEESC_SE_Li128ELb1ELb1ELb0ELb0EEENS1_19SingleTileSchedulerILb1ELb0ELb1ELi128EEEEEEEEEvNT_6ParamsE,"a",@progbits
	.sectionflags	@""
	.align	4
.nv.constant0._ZN7cutlass13device_kernelIN5flash19enable_sm80_to_sm89INS1_16FlashAttnFwdSm80INS1_25CollectiveMainloopFwdSm80ILi4ELi1ELb0EN4cute5tupleIJNS5_1CILi128EEENS7_ILi112EEENS7_ILi64EEEEEELi64ENS_6half_tEfNS_4arch4Sm80ELb0ELb0ELb0ELb1ELb0ELb0ELb1ELb0EEENS1_21CollectiveEpilogueFwdINS6_IJS8_SA_S9_EEENS6_IJNS7_ILi1EEESI_SI_EEESC_SE_Li128ELb1ELb1ELb0ELb0EEENS1_19SingleTileSchedulerILb1ELb0ELb1ELi128EEEEEEEEEvNT_6ParamsE:
	.zero		1576


//--------------------- .nv.constant0._ZN7cutlass13device_kernelIN5flash19enable_sm80_to_sm89INS1_16FlashAttnFwdSm80INS1_25CollectiveMainloopFwdSm80ILi4ELi1ELb0EN4cute5tupleIJNS5_1CILi128EEENS7_ILi112EEENS7_ILi64EEEEEELi64ENS_6half_tEfNS_4arch4Sm80ELb0ELb0ELb0ELb1ELb0ELb1ELb1ELb0EEENS1_21CollectiveEpilogueFwdINS6_IJS8_SA_S9_EEENS6_IJNS7_ILi1EEESI_SI_EEESC_SE_Li128ELb1ELb1ELb0ELb0EEENS1_19SingleTileSchedulerILb1ELb0ELb1ELi128EEEEEEEEEvNT_6ParamsE --------------------------
	.section	.nv.constant0._ZN7cutlass13device_kernelIN5flash19enable_sm80_to_sm89INS1_16FlashAttnFwdSm80INS1_25CollectiveMainloopFwdSm80ILi4ELi1ELb0EN4cute5tupleIJNS5_1CILi128EEENS7_ILi112EEENS7_ILi64EEEEEELi64ENS_6half_tEfNS_4arch4Sm80ELb0ELb0ELb0ELb1ELb0ELb1ELb1ELb0EEENS1_21CollectiveEpilogueFwdINS6_IJS8_SA_S9_EEENS6_IJNS7_ILi1EEESI_SI_EEESC_SE_Li128ELb1ELb1ELb0ELb0EEENS1_19SingleTileSchedulerILb1ELb0ELb1ELi128EEEEEEEEEvNT_6ParamsE,"a",@progbits
	.sectionflags	@""
	.align	4
.nv.constant0._ZN7cutlass13device_kernelIN5flash19enable_sm80_to_sm89INS1_16FlashAttnFwdSm80INS1_25CollectiveMainloopFwdSm80ILi4ELi1ELb0EN4cute5tupleIJNS5_1CILi128EEENS7_ILi112EEENS7_ILi64EEEEEELi64ENS_6half_tEfNS_4arch4Sm80ELb0ELb0ELb0ELb1ELb0ELb1ELb1ELb0EEENS1_21CollectiveEpilogueFwdINS6_IJS8_SA_S9_EEENS6_IJNS7_ILi1EEESI_SI_EEESC_SE_Li128ELb1ELb1ELb0ELb0EEENS1_19SingleTileSchedulerILb1ELb0ELb1ELi128EEEEEEEEEvNT_6ParamsE:
	.zero		1576


//--------------------- .nv.constant0._ZN7cutlass13device_kernelIN5flash19enable_sm80_to_sm89INS1_16FlashAttnFwdSm80INS1_25CollectiveMainloopFwdSm80ILi4ELi1ELb0EN4cute5tupleIJNS5_1CILi128EEENS7_ILi96EEENS7_ILi64EEEEEELi64ENS_6half_tEfNS_4arch4Sm80ELb0ELb1ELb0ELb0ELb0ELb0ELb1ELb0EEENS1_21CollectiveEpilogueFwdINS6_IJS8_SA_S9_EEENS6_IJNS7_ILi1EEESI_SI_EEESC_SE_Li128ELb0ELb1ELb0ELb0EEENS1_19SingleTileSchedulerILb0ELb0ELb1ELi128EEEEEEEEEvNT_6ParamsE --------------------------
	.section	.nv.constant0._ZN7cutlass13device_kernelIN5flash19enable_sm80_to_sm89INS1_16FlashAttnFwdSm80INS1_25CollectiveMainloopFwdSm80ILi4ELi1ELb0EN4cute5tupleIJNS5_1CILi128EEENS7_ILi96EEENS7_ILi64EEEEEELi64ENS_6half_tEfNS_4arch4Sm80ELb0ELb1ELb0ELb0ELb0ELb0ELb1ELb0EEENS1_21CollectiveEpilogueFwdINS6_IJS8_SA_S9_EEENS6_IJNS7_ILi1EEESI_SI_EEESC_SE_Li128ELb0ELb1ELb0ELb0EEENS1_19SingleTileSchedulerILb0ELb0ELb1ELi128EEEEEEEEEvNT_6ParamsE,"a",@progbits
	.sectionflags	@""
	.align	4
.nv.constant0._ZN7cutlass13device_kernelIN5flash19enable_sm80_to_sm89INS1_16FlashAttnFwdSm80INS1_25CollectiveMainloopFwdSm80ILi4ELi1ELb0EN4cute5tupleIJNS5_1CILi128EEENS7_ILi96EEENS7_ILi64EEEEEELi64ENS_6half_tEfNS_4arch4Sm80ELb0ELb1ELb0ELb0ELb0ELb0ELb1ELb0EEENS1_21CollectiveEpilogueFwdINS6_IJS8_SA_S9_EEENS6_IJNS7_ILi1EEESI_SI_EEESC_SE_Li128ELb0ELb1ELb0ELb0EEENS1_19SingleTileSchedulerILb0ELb0ELb1ELi128EEEEEEEEEvNT_6ParamsE:
	.zero		1576


//--------------------- .nv.constant0._ZN7cutlass13device_kernelIN5flash19enable_sm80_to_sm89INS1_16FlashAttnFwdSm80INS1_25CollectiveMainloopFwdSm80ILi4ELi1ELb0EN4cute5tupleIJNS5_1CILi128EEENS7_ILi96EEENS7_ILi64EEEEEELi64ENS_6half_tEfNS_4arch4Sm80ELb0ELb1ELb0ELb1ELb0ELb0ELb1ELb0EEENS1_21CollectiveEpilogueFwdINS6_IJS8_SA_S9_EEENS6_IJNS7_ILi1EEESI_SI_EEESC_SE_Li128ELb1ELb1ELb0ELb0EEENS1_19SingleTileSchedulerILb1ELb0ELb1ELi128EEEEEEEEEvNT_6ParamsE --------------------------
	.section	.nv.constant0._ZN7cutlass13device_kernelIN5flash19enable_sm80_to_sm89INS1_16FlashAttnFwdSm80INS1_25CollectiveMainloopFwdSm80ILi4ELi1ELb0EN4cute5tupleIJNS5_1CILi128EEENS7_ILi96EEENS7_ILi64EEEEEELi64ENS_6half_tEfNS_4arch4Sm80ELb0ELb1ELb0ELb1ELb0ELb0ELb1ELb0EEENS1_21CollectiveEpilogueFwdINS6_IJS8_SA_S9_EEENS6_IJNS7_ILi1EEESI_SI_EEESC_SE_Li128ELb1ELb1ELb0ELb0EEENS1_19SingleTileSchedulerILb1ELb0ELb1ELi128EEEEEEEEEvNT_6ParamsE,"a",@progbits
	.sectionflags	@""
	.align	4
.nv.constant0._ZN7cutlass13device_kernelIN5flash19enable_sm80_to_sm89INS1_16FlashAttnFwdSm80INS1_25CollectiveMainloopFwdSm80ILi4ELi1ELb0EN4cute5tupleIJNS5_1CILi128EEENS7_ILi96EEENS7_ILi64EEEEEELi64ENS_6half_tEfNS_4arch4Sm80ELb0ELb1ELb0ELb1ELb0ELb0ELb1ELb0EEENS1_21CollectiveEpilogueFwdINS6_IJS8_SA_S9_EEENS6_IJNS7_ILi1EEESI_SI_EEESC_SE_Li128ELb1ELb1ELb0ELb0EEENS1_19SingleTileSchedulerILb1ELb0ELb1ELi128EEEEEEEEEvNT_6ParamsE:
	.zero		1576


//--------------------- .nv.constant0._ZN7cutlass13device_kernelIN5flash19enable_sm80_to_sm89INS1_16FlashAttnFwdSm80INS1_25CollectiveMainloopFwdSm80ILi4ELi1ELb0EN4cute5tupleIJNS5_1CILi128EEENS7_ILi96EEENS7_ILi64EEEEEELi64ENS_6half_tEfNS_4arch4Sm80ELb0ELb1ELb0ELb1ELb0ELb1ELb1ELb0EEENS1_21CollectiveEpilogueFwdINS6_IJS8_SA_S9_EEENS6_IJNS7_ILi1EEESI_SI_EEESC_SE_Li128ELb1ELb1ELb0ELb0EEENS1_19SingleTileSchedulerILb1ELb0ELb1ELi128EEEEEEEEEvNT_6ParamsE --------------------------
	.section	.nv.constant0._ZN7cutlass13device_kernelIN5flash19enable_sm80_to_sm89INS1_16FlashAttnFwdSm80INS1_25CollectiveMainloopFwdSm80ILi4ELi1ELb0EN4cute5tupleIJNS5_1CILi128EEENS7_ILi96EEENS7_ILi64EEEEEELi64ENS_6half_tEfNS_4arch4Sm80ELb0ELb1ELb0ELb1ELb0ELb1ELb1ELb0EEENS1_21CollectiveEpilogueFwdINS6_IJS8_SA_S9_EEENS6_IJNS7_ILi1EEESI_SI_EEESC_SE_Li128ELb1ELb1ELb0ELb0EEENS1_19SingleTileSchedulerILb1ELb0ELb1ELi128EEEEEEEEEvNT_6ParamsE,"a",@progbits
	.sectionflags	@""
	.align	4
.nv.constant0._ZN7cutlass13device_kernelIN5flash19enable_sm80_to_sm89INS1_16FlashAttnFwdSm80INS1_25CollectiveMainloopFwdSm80ILi4ELi1ELb0EN4cute5tupleIJNS5_1CILi128EEENS7_ILi96EEENS7_ILi64EEEEEELi64ENS_6half_tEfNS_4arch4Sm80ELb0ELb1ELb0ELb1ELb0ELb1ELb1ELb0EEENS1_21CollectiveEpilogueFwdINS6_IJS8_SA_S9_EEENS6_IJNS7_ILi1EEESI_SI_EEESC_SE_Li128ELb1ELb1ELb0ELb0EEENS1_19SingleTileSchedulerILb1ELb0ELb1ELi128EEEEEEEEEvNT_6ParamsE:
	.zero		1576


//--------------------- .nv.constant0._ZN7cutlass13device_kernelIN5flash19enable_sm80_to_sm89INS1_16FlashAttnFwdSm80INS1_25CollectiveMainloopFwdSm80ILi4ELi1ELb0EN4cute5tupleIJNS5_1CILi128EEENS7_ILi112EEENS7_ILi64EEEEEELi64ENS_6half_tEfNS_4arch4Sm80ELb1ELb0ELb0ELb0ELb0ELb0ELb1ELb0EEENS1_21CollectiveEpilogueFwdINS6_IJS8_SA_S9_EEENS6_IJNS7_ILi1EEESI_SI_EEESC_SE_Li128ELb0ELb1ELb0ELb0EEENS1_30DynamicPersistentTileSchedulerILi128ELi128ELb0ELb1ELb0EEEEEEEEEvNT_6ParamsE --------------------------
	.section	.nv.constant0._ZN7cutlass13device_kernelIN5flash19enable_sm80_to_sm89INS1_16FlashAttnFwdSm80INS1_25CollectiveMainloopFwdSm80ILi4ELi1ELb0EN4cute5tupleIJNS5_1CILi128EEENS7_ILi112EEENS7_ILi64EEEEEELi64ENS_6half_tEfNS_4arch4Sm80ELb1ELb0ELb0ELb0ELb0ELb0ELb1ELb0EEENS1_21CollectiveEpilogueFwdINS6_IJS8_SA_S9_EEENS6_IJNS7_ILi1EEESI_SI_EEESC_SE_Li128ELb0ELb1ELb0ELb0EEENS1_30DynamicPersistentTileSchedulerILi128ELi128ELb0ELb1ELb0EEEEEEEEEvNT_6ParamsE,"a",@progbits
	.sectionflags	@""
	.align	4
.nv.constant0._ZN7cutlass13device_kernelIN5flash19enable_sm80_to_sm89INS1_16FlashAttnFwdSm80INS1_25CollectiveMainloopFwdSm80ILi4ELi1ELb0EN4cute5tupleIJNS5_1CILi128EEENS7_ILi112EEENS7_ILi64EEEEEELi64ENS_6half_tEfNS_4arch4Sm80ELb1ELb0ELb0ELb0ELb0ELb0ELb1ELb0EEENS1_21CollectiveEpilogueFwdINS6_IJS8_SA_S9_EEENS6_IJNS7_ILi1EEESI_SI_EEESC_SE_Li128ELb0ELb1ELb0ELb0EEENS1_30DynamicPersistentTileSchedulerILi128ELi128ELb0ELb1ELb0EEEEEEEEEvNT_6ParamsE:
	.zero		1592


//--------------------- .nv.constant0._ZN7cutlass13device_kernelIN5flash19enable_sm80_to_sm89INS1_16FlashAttnFwdSm80INS1_25CollectiveMainloopFwdSm80ILi4ELi1ELb0EN4cute5tupleIJNS5_1CILi128EEENS7_ILi112EEENS7_ILi64EEEEEELi64ENS_6half_tEfNS_4arch4Sm80ELb1ELb0ELb0ELb1ELb0ELb0ELb1ELb0EEENS1_21CollectiveEpilogueFwdINS6_IJS8_SA_S9_EEENS6_IJNS7_ILi1EEESI_SI_EEESC_SE_Li128ELb1ELb1ELb0ELb0EEENS1_19SingleTileSchedulerILb1ELb0ELb1ELi128EEEEEEEEEvNT_6ParamsE --------------------------
	.section	.nv.constant0._ZN7cutlass13device_kernelIN5flash19enable_sm80_to_sm89INS1_16FlashAttnFwdSm80INS1_25CollectiveMainloopFwdSm80ILi4ELi1ELb0EN4cute5tupleIJNS5_1CILi128EEENS7_ILi112EEENS7_ILi64EEEEEELi64ENS_6half_tEfNS_4arch4Sm80ELb1ELb0ELb0ELb1ELb0ELb0ELb1ELb0EEENS1_21CollectiveEpilogueFwdINS6_IJS8_SA_S9_EEENS6_IJNS7_ILi1EEESI_SI_EEESC_SE_Li128ELb1ELb1ELb0ELb0EEENS1_19SingleTileSchedulerILb1ELb0ELb1ELi128EEEEEEEEEvNT_6ParamsE,"a",@progbits
	.sectionflags	@""
	.align	4
.nv.constant0._ZN7cutlass13device_kernelIN5flash19enable_sm80_to_sm89INS1_16FlashAttnFwdSm80INS1_25CollectiveMainloopFwdSm80ILi4ELi1ELb0EN4cute5tupleIJNS5_1CILi128EEENS7_ILi112EEENS7_ILi64EEEEEELi64ENS_6half_tEfNS_4arch4Sm80ELb1ELb0ELb0ELb1ELb0ELb0ELb1ELb0EEENS1_21CollectiveEpilogueFwdINS6_IJS8_SA_S9_EEENS6_IJNS7_ILi1EEESI_SI_EEESC_SE_Li128ELb1ELb1ELb0ELb0EEENS1_19SingleTileSchedulerILb1ELb0ELb1ELi128EEEEEEEEEvNT_6ParamsE:
	.zero		1576


//--------------------- .nv.constant0._ZN7cutlass13device_kernelIN5flash19enable_sm80_to_sm89INS1_16FlashAttnFwdSm80INS1_25CollectiveMainloopFwdSm80ILi4ELi1ELb0EN4cute5tupleIJNS5_1CILi128EEENS7_ILi112EEENS7_ILi64EEEEEELi64ENS_6half_tEfNS_4arch4Sm80ELb1ELb0ELb0ELb1ELb0ELb1ELb1ELb0EEENS1_21CollectiveEpilogueFwdINS6_IJS8_SA_S9_EEENS6_IJNS7_ILi1EEESI_SI_EEESC_SE_Li128ELb1ELb1ELb0ELb0EEENS1_19SingleTileSchedulerILb1ELb0ELb1ELi128EEEEEEEEEvNT_6ParamsE --------------------------
	.section	.nv.constant0._ZN7cutlass13device_kernelIN5flash19enable_sm80_to_sm89INS1_16FlashAttnFwdSm80INS1_25CollectiveMainloopFwdSm80ILi4ELi1ELb0EN4cute5tupleIJNS5_1CILi128EEENS7_ILi112EEENS7_ILi64EEEEEELi64ENS_6half_tEfNS_4arch4Sm80ELb1ELb0ELb0ELb1ELb0ELb1ELb1ELb0EEENS1_21CollectiveEpilogueFwdINS6_IJS8_SA_S9_EEENS6_IJNS7_ILi1EEESI_SI_EEESC_SE_Li128ELb1ELb1ELb0ELb0EEENS1_19SingleTileSchedulerILb1ELb0ELb1ELi128EEEEEEEEEvNT_6ParamsE,"a",@progbits
	.sectionflags	@""
	.align	4
.nv.constant0._ZN7cutlass13device_kernelIN5flash19enable_sm80_to_sm89INS1_16FlashAttnFwdSm80INS1_25CollectiveMainloopFwdSm80ILi4ELi1ELb0EN4cute5tupleIJNS5_1CILi128EEENS7_ILi112EEENS7_ILi64EEEEEELi64ENS_6half_tEfNS_4arch4Sm80ELb1ELb0ELb0ELb1ELb0ELb1ELb1ELb0EEENS1_21CollectiveEpilogueFwdINS6_IJS8_SA_S9_EEENS6_IJNS7_ILi1EEESI_SI_EEESC_SE_Li128ELb1ELb1ELb0ELb0EEENS1_19SingleTileSchedulerILb1ELb0ELb1ELi128EEEEEEEEEvNT_6ParamsE:
	.zero		1576


//--------------------- SYMBOLS --------------------------

	.type		.nv.reservedSmem.offset0,@object
	.size		.nv.reservedSmem.offset0,0x4
